	.headerflags	@"EF_CUDA_TEXMODE_UNIFIED EF_CUDA_64BIT_ADDRESS EF_CUDA_ACCELERATORS EF_CUDA_SM90 EF_CUDA_VIRTUAL_SM(EF_CUDA_SM90)"
	.elftype	@"ET_EXEC"


//--------------------- .nv.info                  --------------------------
	.section	.nv.info,"",@"SHT_CUDA_INFO"
	.align	4


	//----- nvinfo : EIATTR_REGCOUNT
	.align		4
        /*0000*/ 	.byte	0x04, 0x2f
        /*0002*/ 	.short	(.L_1 - .L_0)
	.align		4
.L_0:
        /*0004*/ 	.word	index@(triton_poi_fused__unsafe_index_add_mul_relu_sub_threshold_backward_37)
        /*0008*/ 	.word	0x00000094


	//----- nvinfo : EIATTR_MIN_STACK_SIZE
	.align		4
.L_1:
        /*000c*/ 	.byte	0x04, 0x12
        /*000e*/ 	.short	(.L_3 - .L_2)
	.align		4
.L_2:
        /*0010*/ 	.word	index@(triton_poi_fused__unsafe_index_add_mul_relu_sub_threshold_backward_37)
        /*0014*/ 	.word	0x00000000


	//----- nvinfo : EIATTR_FRAME_SIZE
	.align		4
.L_3:
        /*0018*/ 	.byte	0x04, 0x11
        /*001a*/ 	.short	(.L_5 - .L_4)
	.align		4
.L_4:
        /*001c*/ 	.word	index@(triton_poi_fused__unsafe_index_add_mul_relu_sub_threshold_backward_37)
        /*0020*/ 	.word	0x00000000


	//----- nvinfo : EIATTR_MIN_STACK_SIZE
	.align		4
.L_5:
        /*0024*/ 	.byte	0x04, 0x12
        /*0026*/ 	.short	(.L_7 - .L_6)
	.align		4
.L_6:
        /*0028*/ 	.word	index@(triton_poi_fused__unsafe_index_add_mul_relu_sub_threshold_backward_37)
        /*002c*/ 	.word	0x00000000
.L_7:


//--------------------- .nv.info.triton_poi_fused__unsafe_index_add_mul_relu_sub_threshold_backward_37 --------------------------
	.section	.nv.info.triton_poi_fused__unsafe_index_add_mul_relu_sub_threshold_backward_37,"",@"SHT_CUDA_INFO"
	.sectionflags	@""
	.align	4


	//----- nvinfo : EIATTR_CUDA_API_VERSION
	.align		4
        /*0000*/ 	.byte	0x04, 0x37
        /*0002*/ 	.short	(.L_9 - .L_8)
.L_8:
        /*0004*/ 	.word	0x0000007c


	//----- nvinfo : EIATTR_KPARAM_INFO
	.align		4
.L_9:
        /*0008*/ 	.byte	0x04, 0x17
        /*000a*/ 	.short	(.L_11 - .L_10)
.L_10:
        /*000c*/ 	.word	0x00000000
        /*0010*/ 	.short	0x0019
        /*0012*/ 	.short	0x00c4
        /*0014*/ 	.byte	0x00, 0xf0, 0x11, 0x00


	//----- nvinfo : EIATTR_KPARAM_INFO
	.align		4
.L_11:
        /*0018*/ 	.byte	0x04, 0x17
        /*001a*/ 	.short	(.L_13 - .L_12)
.L_12:
        /*001c*/ 	.word	0x00000000
        /*0020*/ 	.short	0x0018
        /*0022*/ 	.short	0x00c0
        /*0024*/ 	.byte	0x00, 0xf0, 0x11, 0x00


	//----- nvinfo : EIATTR_KPARAM_INFO
	.align		4
.L_13:
        /*0028*/ 	.byte	0x04, 0x17
        /*002a*/ 	.short	(.L_15 - .L_14)
.L_14:
        /*002c*/ 	.word	0x00000000
        /*0030*/ 	.short	0x0017
        /*0032*/ 	.short	0x00b8
        /*0034*/ 	.byte	0x00, 0xf4, 0x21, 0x00


	//----- nvinfo : EIATTR_KPARAM_INFO
	.align		4
.L_15:
        /*0038*/ 	.byte	0x04, 0x17
        /*003a*/ 	.short	(.L_17 - .L_16)
.L_16:
        /*003c*/ 	.word	0x00000000
        /*0040*/ 	.short	0x0016
        /*0042*/ 	.short	0x00b0
        /*0044*/ 	.byte	0x00, 0xf4, 0x21, 0x00


	//----- nvinfo : EIATTR_KPARAM_INFO
	.align		4
.L_17:
        /*0048*/ 	.byte	0x04, 0x17
        /*004a*/ 	.short	(.L_19 - .L_18)
.L_18:
        /*004c*/ 	.word	0x00000000
        /*0050*/ 	.short	0x0015
        /*0052*/ 	.short	0x00a8
        /*0054*/ 	.byte	0x00, 0xf4, 0x21, 0x00


	//----- nvinfo : EIATTR_KPARAM_INFO
	.align		4
.L_19:
        /*0058*/ 	.byte	0x04, 0x17
        /*005a*/ 	.short	(.L_21 - .L_20)
.L_20:
        /*005c*/ 	.word	0x00000000
        /*0060*/ 	.short	0x0014
        /*0062*/ 	.short	0x00a0
        /*0064*/ 	.byte	0x00, 0xf4, 0x21, 0x00


	//----- nvinfo : EIATTR_KPARAM_INFO
	.align		4
.L_21:
        /*0068*/ 	.byte	0x04, 0x17
        /*006a*/ 	.short	(.L_23 - .L_22)
.L_22:
        /*006c*/ 	.word	0x00000000
        /*0070*/ 	.short	0x0013
        /*0072*/ 	.short	0x0098
        /*0074*/ 	.byte	0x00, 0xf4, 0x21, 0x00


	//----- nvinfo : EIATTR_KPARAM_INFO
	.align		4
.L_23:
        /*0078*/ 	.byte	0x04, 0x17
        /*007a*/ 	.short	(.L_25 - .L_24)
.L_24:
        /*007c*/ 	.word	0x00000000
        /*0080*/ 	.short	0x0012
        /*0082*/ 	.short	0x0090
        /*0084*/ 	.byte	0x00, 0xf4, 0x21, 0x00


	//----- nvinfo : EIATTR_KPARAM_INFO
	.align		4
.L_25:
        /*0088*/ 	.byte	0x04, 0x17
        /*008a*/ 	.short	(.L_27 - .L_26)
.L_26:
        /*008c*/ 	.word	0x00000000
        /*0090*/ 	.short	0x0011
        /*0092*/ 	.short	0x0088
        /*0094*/ 	.byte	0x00, 0xf4, 0x21, 0x00


	//----- nvinfo : EIATTR_KPARAM_INFO
	.align		4
.L_27:
        /*0098*/ 	.byte	0x04, 0x17
        /*009a*/ 	.short	(.L_29 - .L_28)
.L_28:
        /*009c*/ 	.word	0x00000000
        /*00a0*/ 	.short	0x0010
        /*00a2*/ 	.short	0x0080
        /*00a4*/ 	.byte	0x00, 0xf4, 0x21, 0x00


	//----- nvinfo : EIATTR_KPARAM_INFO
	.align		4
.L_29:
        /*00a8*/ 	.byte	0x04, 0x17
        /*00aa*/ 	.short	(.L_31 - .L_30)
.L_30:
        /*00ac*/ 	.word	0x00000000
        /*00b0*/ 	.short	0x000f
        /*00b2*/ 	.short	0x0078
        /*00b4*/ 	.byte	0x00, 0xf4, 0x21, 0x00


	//----- nvinfo : EIATTR_KPARAM_INFO
	.align		4
.L_31:
        /*00b8*/ 	.byte	0x04, 0x17
        /*00ba*/ 	.short	(.L_33 - .L_32)
.L_32:
        /*00bc*/ 	.word	0x00000000
        /*00c0*/ 	.short	0x000e
        /*00c2*/ 	.short	0x0070
        /*00c4*/ 	.byte	0x00, 0xf4, 0x21, 0x00


	//----- nvinfo : EIATTR_KPARAM_INFO
	.align		4
.L_33:
        /*00c8*/ 	.byte	0x04, 0x17
        /*00ca*/ 	.short	(.L_35 - .L_34)
.L_34:
        /*00cc*/ 	.word	0x00000000
        /*00d0*/ 	.short	0x000d
        /*00d2*/ 	.short	0x0068
        /*00d4*/ 	.byte	0x00, 0xf4, 0x21, 0x00


	//----- nvinfo : EIATTR_KPARAM_INFO
	.align		4
.L_35:
        /*00d8*/ 	.byte	0x04, 0x17
        /*00da*/ 	.short	(.L_37 - .L_36)
.L_36:
        /*00dc*/ 	.word	0x00000000
        /*00e0*/ 	.short	0x000c
        /*00e2*/ 	.short	0x0060
        /*00e4*/ 	.byte	0x00, 0xf4, 0x21, 0x00


	//----- nvinfo : EIATTR_KPARAM_INFO
	.align		4
.L_37:
        /*00e8*/ 	.byte	0x04, 0x17
        /*00ea*/ 	.short	(.L_39 - .L_38)
.L_38:
        /*00ec*/ 	.word	0x00000000
        /*00f0*/ 	.short	0x000b
        /*00f2*/ 	.short	0x0058
        /*00f4*/ 	.byte	0x00, 0xf4, 0x21, 0x00


	//----- nvinfo : EIATTR_KPARAM_INFO
	.align		4
.L_39:
        /*00f8*/ 	.byte	0x04, 0x17
        /*00fa*/ 	.short	(.L_41 - .L_40)
.L_40:
        /*00fc*/ 	.word	0x00000000
        /*0100*/ 	.short	0x000a
        /*0102*/ 	.short	0x0050
        /*0104*/ 	.byte	0x00, 0xf4, 0x21, 0x00


	//----- nvinfo : EIATTR_KPARAM_INFO
	.align		4
.L_41:
        /*0108*/ 	.byte	0x04, 0x17
        /*010a*/ 	.short	(.L_43 - .L_42)
.L_42:
        /*010c*/ 	.word	0x00000000
        /*0110*/ 	.short	0x0009
        /*0112*/ 	.short	0x0048
        /*0114*/ 	.byte	0x00, 0xf4, 0x21, 0x00


	//----- nvinfo : EIATTR_KPARAM_INFO
	.align		4
.L_43:
        /*0118*/ 	.byte	0x04, 0x17
        /*011a*/ 	.short	(.L_45 - .L_44)
.L_44:
        /*011c*/ 	.word	0x00000000
        /*0120*/ 	.short	0x0008
        /*0122*/ 	.short	0x0040
        /*0124*/ 	.byte	0x00, 0xf4, 0x21, 0x00


	//----- nvinfo : EIATTR_KPARAM_INFO
	.align		4
.L_45:
        /*0128*/ 	.byte	0x04, 0x17
        /*012a*/ 	.short	(.L_47 - .L_46)
.L_46:
        /*012c*/ 	.word	0x00000000
        /*0130*/ 	.short	0x0007
        /*0132*/ 	.short	0x0038
        /*0134*/ 	.byte	0x00, 0xf4, 0x21, 0x00


	//----- nvinfo : EIATTR_KPARAM_INFO
	.align		4
.L_47:
        /*0138*/ 	.byte	0x04, 0x17
        /*013a*/ 	.short	(.L_49 - .L_48)
.L_48:
        /*013c*/ 	.word	0x00000000
        /*0140*/ 	.short	0x0006
        /*0142*/ 	.short	0x0030
        /*0144*/ 	.byte	0x00, 0xf4, 0x21, 0x00


	//----- nvinfo : EIATTR_KPARAM_INFO
	.align		4
.L_49:
        /*0148*/ 	.byte	0x04, 0x17
        /*014a*/ 	.short	(.L_51 - .L_50)
.L_50:
        /*014c*/ 	.word	0x00000000
        /*0150*/ 	.short	0x0005
        /*0152*/ 	.short	0x0028
        /*0154*/ 	.byte	0x00, 0xf4, 0x21, 0x00


	//----- nvinfo : EIATTR_KPARAM_INFO
	.align		4
.L_51:
        /*0158*/ 	.byte	0x04, 0x17
        /*015a*/ 	.short	(.L_53 - .L_52)
.L_52:
        /*015c*/ 	.word	0x00000000
        /*0160*/ 	.short	0x0004
        /*0162*/ 	.short	0x0020
        /*0164*/ 	.byte	0x00, 0xf4, 0x21, 0x00


	//----- nvinfo : EIATTR_KPARAM_INFO
	.align		4
.L_53:
        /*0168*/ 	.byte	0x04, 0x17
        /*016a*/ 	.short	(.L_55 - .L_54)
.L_54:
        /*016c*/ 	.word	0x00000000
        /*0170*/ 	.short	0x0003
        /*0172*/ 	.short	0x0018
        /*0174*/ 	.byte	0x00, 0xf4, 0x21, 0x00


	//----- nvinfo : EIATTR_KPARAM_INFO
	.align		4
.L_55:
        /*0178*/ 	.byte	0x04, 0x17
        /*017a*/ 	.short	(.L_57 - .L_56)
.L_56:
        /*017c*/ 	.word	0x00000000
        /*0180*/ 	.short	0x0002
        /*0182*/ 	.short	0x0010
        /*0184*/ 	.byte	0x00, 0xf4, 0x21, 0x00


	//----- nvinfo : EIATTR_KPARAM_INFO
	.align		4
.L_57:
        /*0188*/ 	.byte	0x04, 0x17
        /*018a*/ 	.short	(.L_59 - .L_58)
.L_58:
        /*018c*/ 	.word	0x00000000
        /*0190*/ 	.short	0x0001
        /*0192*/ 	.short	0x0008
        /*0194*/ 	.byte	0x00, 0xf4, 0x21, 0x00


	//----- nvinfo : EIATTR_KPARAM_INFO
	.align		4
.L_59:
        /*0198*/ 	.byte	0x04, 0x17
        /*019a*/ 	.short	(.L_61 - .L_60)
.L_60:
        /*019c*/ 	.word	0x00000000
        /*01a0*/ 	.short	0x0000
        /*01a2*/ 	.short	0x0000
        /*01a4*/ 	.byte	0x00, 0xf4, 0x21, 0x00


	//----- nvinfo : EIATTR_SPARSE_MMA_MASK
	.align		4
.L_61:
        /*01a8*/ 	.byte	0x03, 0x50
        /*01aa*/ 	.short	0x0000


	//----- nvinfo : EIATTR_MAXREG_COUNT
	.align		4
        /*01ac*/ 	.byte	0x03, 0x1b
        /*01ae*/ 	.short	0x00ff


	//----- nvinfo : EIATTR_EXIT_INSTR_OFFSETS
	.align		4
        /*01b0*/ 	.byte	0x04, 0x1c
        /*01b2*/ 	.short	(.L_63 - .L_62)


	//   ....[0]....
.L_62:
        /*01b4*/ 	.word	0x000053b0


	//----- nvinfo : EIATTR_REQNTID
	.align		4
.L_63:
        /*01b8*/ 	.byte	0x04, 0x10
        /*01ba*/ 	.short	(.L_65 - .L_64)
.L_64:
        /*01bc*/ 	.word	0x00000100
        /*01c0*/ 	.word	0x00000001
        /*01c4*/ 	.word	0x00000001


	//----- nvinfo : EIATTR_CBANK_PARAM_SIZE
	.align		4
.L_65:
        /*01c8*/ 	.byte	0x03, 0x19
        /*01ca*/ 	.short	0x00c8


	//----- nvinfo : EIATTR_PARAM_CBANK
	.align		4
        /*01cc*/ 	.byte	0x04, 0x0a
        /*01ce*/ 	.short	(.L_67 - .L_66)
	.align		4
.L_66:
        /*01d0*/ 	.word	index@(.nv.constant0.triton_poi_fused__unsafe_index_add_mul_relu_sub_threshold_backward_37)
        /*01d4*/ 	.short	0x0210
        /*01d6*/ 	.short	0x00c8


	//----- nvinfo : EIATTR_SW_WAR
	.align		4
.L_67:
        /*01d8*/ 	.byte	0x04, 0x36
        /*01da*/ 	.short	(.L_69 - .L_68)
.L_68:
        /*01dc*/ 	.word	0x00000008
.L_69:


//--------------------- .nv.callgraph             --------------------------
	.section	.nv.callgraph,"",@"SHT_CUDA_CALLGRAPH"
	.align	4
	.sectionentsize	8
	.align		4
        /*0000*/ 	.word	0x00000000
	.align		4
        /*0004*/ 	.word	0xffffffff
	.align		4
        /*0008*/ 	.word	0x00000000
	.align		4
        /*000c*/ 	.word	0xfffffffe
	.align		4
        /*0010*/ 	.word	0x00000000
	.align		4
        /*0014*/ 	.word	0xfffffffd
	.align		4
        /*0018*/ 	.word	0x00000000
	.align		4
        /*001c*/ 	.word	0xfffffffc


//--------------------- .text.triton_poi_fused__unsafe_index_add_mul_relu_sub_threshold_backward_37 --------------------------
	.section	.text.triton_poi_fused__unsafe_index_add_mul_relu_sub_threshold_backward_37,"ax",@progbits
	.sectionflags	@"SHF_BARRIERS=1"
	.align	128
        .global         triton_poi_fused__unsafe_index_add_mul_relu_sub_threshold_backward_37
        .type           triton_poi_fused__unsafe_index_add_mul_relu_sub_threshold_backward_37,@function
        .size           triton_poi_fused__unsafe_index_add_mul_relu_sub_threshold_backward_37,(.L_x_1 - triton_poi_fused__unsafe_index_add_mul_relu_sub_threshold_backward_37)
        .other          triton_poi_fused__unsafe_index_add_mul_relu_sub_threshold_backward_37,@"STO_CUDA_ENTRY STV_DEFAULT"
triton_poi_fused__unsafe_index_add_mul_relu_sub_threshold_backward_37:
.text.triton_poi_fused__unsafe_index_add_mul_relu_sub_threshold_backward_37:
[----:B------:R-:W-:Y:S01]  /*0000*/  LDC R1, c[0x0][0x28] ;  /* 0x00000a00ff017b82 */ /* 0x000fe20000000800 */
[----:B------:R-:W1:Y:S07]  /*0010*/  S2R R37, SR_CTAID.Y ;  /* 0x0000000000257919 */ /* 0x000e6e0000002600 */
[----:B------:R-:W2:Y:S01]  /*0020*/  LDC.64 R20, c[0x0][0x240] ;  /* 0x00009000ff147b82 */ /* 0x000ea20000000a00 */
[----:B------:R-:W-:Y:S01]  /*0030*/  ULDC.64 UR6, c[0x0][0x208] ;  /* 0x0000820000067ab9 */ /* 0x000fe20000000a00 */
[----:B------:R-:W3:Y:S01]  /*0040*/  S2R R0, SR_TID.X ;  /* 0x0000000000007919 */ /* 0x000ee20000002100 */
[----:B------:R-:W3:Y:S05]  /*0050*/  S2R R51, SR_CTAID.X ;  /* 0x0000000000337919 */ /* 0x000eea0000002500 */
[----:B------:R-:W4:Y:S08]  /*0060*/  LDC.64 R18, c[0x0][0x220] ;  /* 0x00008800ff127b82 */ /* 0x000f300000000a00 */
[----:B------:R-:W5:Y:S08]  /*0070*/  LDC.64 R14, c[0x0][0x218] ;  /* 0x00008600ff0e7b82 */ /* 0x000f700000000a00 */
[----:B------:R-:W4:Y:S08]  /*0080*/  LDC.64 R24, c[0x0][0x230] ;  /* 0x00008c00ff187b82 */ /* 0x000f300000000a00 */
[----:B------:R-:W2:Y:S01]  /*0090*/  S2UR UR5, SR_CgaCtaId ;  /* 0x00000000000579c3 */ /* 0x000ea20000008800 */
[----:B-1----:R-:W-:Y:S01]  /*00a0*/  SHF.R.S32.HI R4, RZ, 0x1b, R37 ;  /* 0x0000001bff047819 */ /* 0x002fe20000011425 */
[----:B------:R-:W-:Y:S01]  /*00b0*/  UMOV UR4, 0x400 ;  /* 0x0000040000047882 */ /* 0x000fe20000000000 */
[----:B------:R-:W-:Y:S01]  /*00c0*/  SHF.L.U32 R37, R37, 0x4, RZ ;  /* 0x0000000425257819 */ /* 0x000fe200000006ff */
[----:B------:R-:W-:Y:S01]  /*00d0*/  ULDC.64 UR8, c[0x0][0x228] ;  /* 0x00008a0000087ab9 */ /* 0x000fe20000000a00 */
[----:B------:R-:W-:-:S02]  /*00e0*/  SGXT R4, R4, 0x1 ;  /* 0x000000010404781a */ /* 0x000fc40000000200 */
[----:B------:R-:W-:Y:S01]  /*00f0*/  IADD3 R3, R37, 0x8, RZ ;  /* 0x0000000825037810 */ /* 0x000fe20007ffe0ff */
[----:B------:R-:W1:Y:S01]  /*0100*/  LDC.64 R58, c[0x0][0x238] ;  /* 0x00008e00ff3a7b82 */ /* 0x000e620000000a00 */
[----:B------:R-:W-:Y:S02]  /*0110*/  LEA.HI R5, R4, R37, RZ, 0x9 ;  /* 0x0000002504057211 */ /* 0x000fe400078f48ff */
[----:B------:R-:W-:Y:S02]  /*0120*/  IADD3 R2, R37, 0x4, RZ ;  /* 0x0000000425027810 */ /* 0x000fe40007ffe0ff */
[----:B------:R-:W-:Y:S02]  /*0130*/  SHF.L.U32 R7, R5, 0xc, RZ ;  /* 0x0000000c05077819 */ /* 0x000fe400000006ff */
[----:B---3--:R-:W-:Y:S01]  /*0140*/  PRMT R13, R0, 0x6540, R51 ;  /* 0x00006540000d7816 */ /* 0x008fe20000000033 */
[----:B------:R-:W3:Y:S01]  /*0150*/  LDC.64 R38, c[0x0][0x248] ;  /* 0x00009200ff267b82 */ /* 0x000ee20000000a00 */
[----:B------:R-:W-:-:S02]  /*0160*/  LOP3.LUT R10, R7, 0xffe00000, RZ, 0xc0, !PT ;  /* 0xffe00000070a7812 */ /* 0x000fc400078ec0ff */
[C---:B------:R-:W-:Y:S02]  /*0170*/  LEA.HI R8, R4.reuse, R3, RZ, 0x9 ;  /* 0x0000000304087211 */ /* 0x040fe400078f48ff */
[----:B------:R-:W-:Y:S02]  /*0180*/  LEA.HI R6, R4, R2, RZ, 0x9 ;  /* 0x0000000204067211 */ /* 0x000fe400078f48ff */
[----:B------:R-:W-:Y:S01]  /*0190*/  LEA R11, R13, R10, 0x9 ;  /* 0x0000000a0d0b7211 */ /* 0x000fe200078e48ff */
[----:B------:R-:W1:Y:S01]  /*01a0*/  LDC.64 R46, c[0x0][0x298] ;  /* 0x0000a600ff2e7b82 */ /* 0x000e620000000a00 */
[----:B------:R-:W-:Y:S02]  /*01b0*/  LOP3.LUT R8, R8, 0xfffffe00, RZ, 0xc0, !PT ;  /* 0xfffffe0008087812 */ /* 0x000fe400078ec0ff */
[----:B------:R-:W-:Y:S02]  /*01c0*/  IADD3 R10, R37, 0xc, RZ ;  /* 0x0000000c250a7810 */ /* 0x000fe40007ffe0ff */
[----:B------:R-:W-:-:S02]  /*01d0*/  LOP3.LUT R7, R6, 0xfffffe00, RZ, 0xc0, !PT ;  /* 0xfffffe0006077812 */ /* 0x000fc400078ec0ff */
[C---:B------:R-:W-:Y:S01]  /*01e0*/  IADD3 R9, R11.reuse, R3, -R8 ;  /* 0x000000030b097210 */ /* 0x040fe20007ffe808 */
[----:B------:R-:W1:Y:S01]  /*01f0*/  LDC.64 R48, c[0x0][0x2a8] ;  /* 0x0000aa00ff307b82 */ /* 0x000e620000000a00 */
[----:B------:R-:W-:Y:S02]  /*0200*/  LEA.HI R3, R4, R10, RZ, 0x9 ;  /* 0x0000000a04037211 */ /* 0x000fe400078f48ff */
[----:B------:R-:W-:Y:S01]  /*0210*/  IADD3 R7, R11, R2, -R7 ;  /* 0x000000020b077210 */ /* 0x000fe20007ffe807 */
[--C-:B--2---:R-:W-:Y:S01]  /*0220*/  IMAD.WIDE R8, R9, 0x4, R20.reuse ;  /* 0x0000000409087825 */ /* 0x104fe200078e0214 */
[----:B------:R-:W-:Y:S02]  /*0230*/  LOP3.LUT R2, R5, 0xfffffe00, RZ, 0xc0, !PT ;  /* 0xfffffe0005027812 */ /* 0x000fe400078ec0ff */
[----:B------:R-:W-:Y:S01]  /*0240*/  LOP3.LUT R3, R3, 0xfffffe00, RZ, 0xc0, !PT ;  /* 0xfffffe0003037812 */ /* 0x000fe200078ec0ff */
[----:B------:R-:W-:Y:S01]  /*0250*/  IMAD.WIDE R4, R7, 0x4, R20 ;  /* 0x0000000407047825 */ /* 0x000fe200078e0214 */
[C---:B------:R-:W-:Y:S01]  /*0260*/  IADD3 R2, R11.reuse, R37, -R2 ;  /* 0x000000250b027210 */ /* 0x040fe20007ffe802 */
[----:B------:R-:W2:Y:S01]  /*0270*/  LDC.64 R126, c[0x0][0x260] ;  /* 0x00009800ff7e7b82 */ /* 0x000ea20000000a00 */
[----:B------:R-:W-:-:S02]  /*0280*/  IADD3 R3, R11, R10, -R3 ;  /* 0x0000000a0b037210 */ /* 0x000fc40007ffe803 */
[----:B------:R-:W2:Y:S01]  /*0290*/  LDG.E.EL.128 R8, desc[UR6][R8.64] ;  /* 0x0000000608087981 */ /* 0x000ea2000c2e1d00 */
[----:B------:R-:W-:-:S03]  /*02a0*/  IMAD.WIDE R16, R2, 0x4, R20 ;  /* 0x0000000402107825 */ /* 0x000fc600078e0214 */
[----:B------:R-:W2:Y:S01]  /*02b0*/  LDG.E.EL.128 R4, desc[UR6][R4.64] ;  /* 0x0000000604047981 */ /* 0x000ea2000c2e1d00 */
[----:B------:R-:W-:Y:S01]  /*02c0*/  IMAD.WIDE R20, R3, 0x4, R20 ;  /* 0x0000000403147825 */ /* 0x000fe200078e0214 */
[----:B------:R-:W2:Y:S02]  /*02d0*/  LDC.64 R124, c[0x0][0x270] ;  /* 0x00009c00ff7c7b82 */ /* 0x000ea40000000a00 */
[----:B------:R3:W2:Y:S04]  /*02e0*/  LDG.E.EL.128 R28, desc[UR6][R16.64] ;  /* 0x00000006101c7981 */ /* 0x0006a8000c2e1d00 */
[----:B------:R1:W2:Y:S01]  /*02f0*/  LDG.E.EL.128 R32, desc[UR6][R20.64] ;  /* 0x0000000614207981 */ /* 0x0002a2000c2e1d00 */
[----:B------:R-:W-:Y:S01]  /*0300*/  SHF.R.S32.HI R12, RZ, 0x1f, R13 ;  /* 0x0000001fff0c7819 */ /* 0x000fe2000001140d */
[----:B------:R-:W2:Y:S03]  /*0310*/  LDC.64 R122, c[0x0][0x280] ;  /* 0x0000a000ff7a7b82 */ /* 0x000ea60000000a00 */
[----:B------:R-:W-:-:S04]  /*0320*/  LEA.HI R12, R12, R13, RZ, 0x6 ;  /* 0x0000000d0c0c7211 */ /* 0x000fc800078f30ff */
[----:B------:R-:W-:Y:S01]  /*0330*/  LOP3.LUT R22, R12, 0xffffffc0, RZ, 0xc0, !PT ;  /* 0xffffffc00c167812 */ /* 0x000fe200078ec0ff */
[----:B0-----:R-:W-:Y:S01]  /*0340*/  UPRMT UR4, UR5, 0x654, UR4 ;  /* 0x0000065405047896 */ /* 0x001fe20008000004 */
[----:B------:R-:W-:Y:S01]  /*0350*/  SHF.L.U32 R52, R0, 0x2, RZ ;  /* 0x0000000200347819 */ /* 0x000fe200000006ff */
[----:B---3--:R-:W0:Y:S01]  /*0360*/  LDC.64 R16, c[0x0][0x290] ;  /* 0x0000a400ff107b82 */ /* 0x008e220000000a00 */
[----:B------:R-:W-:-:S05]  /*0370*/  IADD3 R23, R13, -R22, RZ ;  /* 0x800000160d177210 */ /* 0x000fca0007ffe0ff */
[----:B----4-:R-:W-:Y:S01]  /*0380*/  IMAD.WIDE R18, R23, 0x8, R18 ;  /* 0x0000000817127825 */ /* 0x010fe200078e0212 */
[----:B------:R-:W-:Y:S01]  /*0390*/  SHF.R.S32.HI R12, RZ, 0x6, R12 ;  /* 0x00000006ff0c7819 */ /* 0x000fe2000001140c */
[----:B------:R-:W3:Y:S04]  /*03a0*/  LDC.64 R64, c[0x0][0x278] ;  /* 0x00009e00ff407b82 */ /* 0x000ee80000000a00 */
[----:B------:R-:W4:Y:S01]  /*03b0*/  LDG.E.EL.64 R18, desc[UR6][R18.64] ;  /* 0x0000000612127981 */ /* 0x000f22000c2e1b00 */
[----:B-----5:R-:W-:-:S03]  /*03c0*/  IMAD.WIDE R14, R12, 0x8, R14 ;  /* 0x000000080c0e7825 */ /* 0x020fc600078e020e */
[----:B------:R-:W5:Y:S03]  /*03d0*/  LDC.64 R68, c[0x0][0x250] ;  /* 0x00009400ff447b82 */ /* 0x000f660000000a00 */
[----:B------:R-:W4:Y:S01]  /*03e0*/  LDG.E.EL.64 R14, desc[UR6][R14.64] ;  /* 0x000000060e0e7981 */ /* 0x000f22000c2e1b00 */
[----:B------:R-:W-:-:S04]  /*03f0*/  IMAD.WIDE R24, R23, 0x8, R24 ;  /* 0x0000000817187825 */ /* 0x000fc800078e0218 */
[----:B-1----:R-:W1:Y:S02]  /*0400*/  LDC.64 R20, c[0x0][0x288] ;  /* 0x0000a200ff147b82 */ /* 0x002e640000000a00 */
[----:B------:R-:W4:Y:S01]  /*0410*/  LDG.E.EL.64 R24, desc[UR6][R24.64] ;  /* 0x0000000618187981 */ /* 0x000f22000c2e1b00 */
[----:B------:R-:W-:Y:S01]  /*0420*/  LOP3.LUT R13, R0, 0xff, RZ, 0xc0, !PT ;  /* 0x000000ff000d7812 */ /* 0x000fe200078ec0ff */
[----:B------:R-:W-:-:S03]  /*0430*/  IMAD.WIDE R58, R23, 0x4, R58 ;  /* 0x00000004173a7825 */ /* 0x000fc600078e023a */
[----:B------:R-:W-:-:S03]  /*0440*/  LEA R3, R13, UR4, 0x2 ;  /* 0x000000040d037c11 */ /* 0x000fc6000f8e10ff */
[----:B------:R-:W4:Y:S01]  /*0450*/  LDG.E.EL R58, desc[UR6][R58.64] ;  /* 0x000000063a3a7981 */ /* 0x000f22000c2e1900 */
[----:B------:R-:W-:Y:S01]  /*0460*/  IMAD.WIDE R38, R12, 0x8, R38 ;  /* 0x000000080c267825 */ /* 0x000fe200078e0226 */
[----:B------:R-:W-:-:S03]  /*0470*/  LOP3.LUT R22, R52, 0x3fc, RZ, 0xc0, !PT ;  /* 0x000003fc34167812 */ /* 0x000fc600078ec0ff */
[----:B0-----:R-:W-:-:S04]  /*0480*/  IMAD.WIDE R88, R12, 0x8, R16 ;  /* 0x000000080c587825 */ /* 0x001fc800078e0210 */
[----:B------:R-:W-:-:S04]  /*0490*/  IMAD.WIDE R46, R23, 0x8, R46 ;  /* 0x00000008172e7825 */ /* 0x000fc800078e022e */
[----:B------:R-:W-:-:S04]  /*04a0*/  IMAD.WIDE R48, R23, 0x8, R48 ;  /* 0x0000000817307825 */ /* 0x000fc800078e0230 */
[----:B--2---:R-:W-:-:S04]  /*04b0*/  IMAD.WIDE R126, R23, 0x8, R126 ;  /* 0x00000008177e7825 */ /* 0x004fc800078e027e */
[----:B---3--:R-:W-:-:S04]  /*04c0*/  IMAD.WIDE R64, R23, 0x4, R64 ;  /* 0x0000000417407825 */ /* 0x008fc800078e0240 */
[----:B------:R-:W-:-:S04]  /*04d0*/  IMAD.WIDE R124, R23, 0x8, R124 ;  /* 0x00000008177c7825 */ /* 0x000fc800078e027c */
[----:B-----5:R-:W-:-:S04]  /*04e0*/  IMAD.WIDE R68, R12, 0x4, R68 ;  /* 0x000000040c447825 */ /* 0x020fc800078e0244 */
[----:B------:R-:W-:Y:S01]  /*04f0*/  IMAD.WIDE R122, R12, 0x8, R122 ;  /* 0x000000080c7a7825 */ /* 0x000fe200078e027a */
[----:B------:R-:W-:Y:S01]  /*0500*/  SHF.R.U32.HI R36, RZ, 0x6, R0 ;  /* 0x00000006ff247819 */ /* 0x000fe20000011600 */
[----:B------:R-:W-:Y:S04]  /*0510*/  STS [R3+0x2020], R8 ;  /* 0x0020200803007388 */ /* 0x000fe80000000800 */
[----:B------:R-:W-:Y:S04]  /*0520*/  STS [R3+0x1010], R4 ;  /* 0x0010100403007388 */ /* 0x000fe80000000800 */
[----:B------:R0:W-:Y:S04]  /*0530*/  STS [R3+0x1414], R5 ;  /* 0x0014140503007388 */ /* 0x0001e80000000800 */
[----:B------:R-:W-:Y:S04]  /*0540*/  STS [R3+0x1818], R6 ;  /* 0x0018180603007388 */ /* 0x000fe80000000800 */
[----:B------:R2:W-:Y:S01]  /*0550*/  STS [R3+0x1c1c], R7 ;  /* 0x001c1c0703007388 */ /* 0x0005e20000000800 */
[----:B0-----:R-:W0:Y:S03]  /*0560*/  LDC.64 R4, c[0x0][0x2b0] ;  /* 0x0000ac00ff047b82 */ /* 0x001e260000000a00 */
[----:B------:R3:W-:Y:S04]  /*0570*/  STS [R3+0x2424], R9 ;  /* 0x0024240903007388 */ /* 0x0007e80000000800 */
[----:B------:R5:W-:Y:S01]  /*0580*/  STS [R3+0x2828], R10 ;  /* 0x0028280a03007388 */ /* 0x000be20000000800 */
[----:B--2---:R-:W2:Y:S03]  /*0590*/  LDC.64 R6, c[0x0][0x258] ;  /* 0x00009600ff067b82 */ /* 0x004ea60000000a00 */
[----:B------:R0:W-:Y:S04]  /*05a0*/  STS [R3+0x2c2c], R11 ;  /* 0x002c2c0b03007388 */ /* 0x0001e80000000800 */
[----:B------:R-:W-:Y:S04]  /*05b0*/  STS [R3], R28 ;  /* 0x0000001c03007388 */ /* 0x000fe80000000800 */
[----:B------:R-:W-:Y:S04]  /*05c0*/  STS [R3+0x404], R29 ;  /* 0x0004041d03007388 */ /* 0x000fe80000000800 */
[----:B------:R-:W-:Y:S04]  /*05d0*/  STS [R3+0x808], R30 ;  /* 0x0008081e03007388 */ /* 0x000fe80000000800 */
[----:B------:R-:W-:Y:S04]  /*05e0*/  STS [R3+0xc0c], R31 ;  /* 0x000c0c1f03007388 */ /* 0x000fe80000000800 */
[----:B------:R-:W-:Y:S04]  /*05f0*/  STS [R3+0x3030], R32 ;  /* 0x0030302003007388 */ /* 0x000fe80000000800 */
[----:B------:R-:W-:Y:S04]  /*0600*/  STS [R3+0x3434], R33 ;  /* 0x0034342103007388 */ /* 0x000fe80000000800 */
[----:B------:R-:W-:Y:S04]  /*0610*/  STS [R3+0x3838], R34 ;  /* 0x0038382203007388 */ /* 0x000fe80000000800 */
[----:B------:R4:W-:Y:S01]  /*0620*/  STS [R3+0x3c3c], R35 ;  /* 0x003c3c2303007388 */ /* 0x0009e20000000800 */
[----:B---3--:R-:W3:Y:S08]  /*0630*/  LDC.64 R8, c[0x0][0x2b8] ;  /* 0x0000ae00ff087b82 */ /* 0x008ef00000000a00 */
[----:B------:R-:W-:Y:S06]  /*0640*/  BAR.SYNC.DEFER_BLOCKING 0x0 ;  /* 0x0000000000007b1d */ /* 0x000fec0000010000 */
[----:B------:R-:W2:Y:S01]  /*0650*/  LDG.E.EL.64 R38, desc[UR6][R38.64] ;  /* 0x0000000626267981 */ /* 0x000ea2000c2e1b00 */
[----:B-----5:R-:W-:-:S02]  /*0660*/  LOP3.LUT R10, R22, 0x400, RZ, 0xfc, !PT ;  /* 0x00000400160a7812 */ /* 0x020fc400078efcff */
[C---:B0-----:R-:W-:Y:S02]  /*0670*/  LOP3.LUT R11, R22.reuse, 0x800, RZ, 0xfc, !PT ;  /* 0x00000800160b7812 */ /* 0x041fe400078efcff */
[----:B----4-:R-:W-:Y:S02]  /*0680*/  SHF.R.U32.HI R35, RZ, 0x1a, R19 ;  /* 0x0000001aff237819 */ /* 0x010fe40000011613 */
[----:B------:R-:W-:Y:S02]  /*0690*/  LOP3.LUT R28, R22, 0xc00, RZ, 0xfc, !PT ;  /* 0x00000c00161c7812 */ /* 0x000fe400078efcff */
[----:B------:R-:W-:Y:S01]  /*06a0*/  SHF.R.U32.HI R53, RZ, 0x1a, R15 ;  /* 0x0000001aff357819 */ /* 0x000fe2000001160f */
[----:B------:R-:W-:Y:S01]  /*06b0*/  IMAD.WIDE R4, R23, 0x4, R4 ;  /* 0x0000000417047825 */ /* 0x000fe200078e0204 */
[----:B------:R-:W-:Y:S01]  /*06c0*/  SHF.R.U32.HI R26, RZ, 0x6, R10 ;  /* 0x00000006ff1a7819 */ /* 0x000fe2000001160a */
[----:B------:R-:W4:Y:S01]  /*06d0*/  LDG.E.EL R64, desc[UR6][R64.64] ;  /* 0x0000000640407981 */ /* 0x000f22000c2e1900 */
[----:B------:R-:W-:-:S02]  /*06e0*/  SHF.R.U32.HI R27, RZ, 0x6, R11 ;  /* 0x00000006ff1b7819 */ /* 0x000fc4000001160b */
[----:B------:R-:W0:Y:S01]  /*06f0*/  LDC.64 R10, c[0x0][0x2c0] ;  /* 0x0000b000ff0a7b82 */ /* 0x000e220000000a00 */
[----:B------:R-:W-:Y:S01]  /*0700*/  LOP3.LUT R35, R35, 0x20, RZ, 0xc0, !PT ;  /* 0x0000002023237812 */ /* 0x000fe200078ec0ff */
[C---:B---3--:R-:W-:Y:S01]  /*0710*/  IMAD.WIDE R130, R12.reuse, 0x8, R8 ;  /* 0x000000080c827825 */ /* 0x048fe200078e0208 */
[----:B------:R-:W-:Y:S01]  /*0720*/  SHF.R.U32.HI R29, RZ, 0x6, R28 ;  /* 0x00000006ff1d7819 */ /* 0x000fe2000001161c */
[----:B------:R3:W5:Y:S01]  /*0730*/  LDG.E.EL R4, desc[UR6][R4.64] ;  /* 0x0000000604047981 */ /* 0x000762000c2e1900 */
[----:B------:R-:W-:Y:S02]  /*0740*/  IADD3 R60, P1, R18, R35, RZ ;  /* 0x00000023123c7210 */ /* 0x000fe40007f3e0ff */
[----:B------:R-:W-:Y:S01]  /*0750*/  LOP3.LUT R53, R53, 0x20, RZ, 0xc0, !PT ;  /* 0x0000002035357812 */ /* 0x000fe200078ec0ff */
[----:B--2---:R-:W-:Y:S01]  /*0760*/  IMAD.WIDE R128, R12, 0x8, R6 ;  /* 0x000000080c807825 */ /* 0x004fe200078e0206 */
[----:B------:R-:W-:Y:S01]  /*0770*/  IADD3.X R45, RZ, R19, RZ, P1, !PT ;  /* 0x00000013ff2d7210 */ /* 0x000fe20000ffe4ff */
[----:B------:R-:W2:Y:S01]  /*0780*/  LDG.E.EL R68, desc[UR6][R68.64] ;  /* 0x0000000644447981 */ /* 0x000ea2000c2e1900 */
[----:B------:R-:W-:-:S02]  /*0790*/  SHF.R.U32.HI R19, RZ, 0x8, R52 ;  /* 0x00000008ff137819 */ /* 0x000fc40000011634 */
[----:B------:R-:W-:Y:S01]  /*07a0*/  LOP3.LUT R26, R26, 0x1c, RZ, 0xc0, !PT ;  /* 0x0000001c1a1a7812 */ /* 0x000fe200078ec0ff */
[----:B------:R-:W2:Y:S01]  /*07b0*/  LDG.E.EL.64 R88, desc[UR6][R88.64] ;  /* 0x0000000658587981 */ /* 0x000ea2000c2e1b00 */
[----:B------:R-:W-:Y:S02]  /*07c0*/  LOP3.LUT R28, R27, 0x2c, RZ, 0xc0, !PT ;  /* 0x0000002c1b1c7812 */ /* 0x000fe400078ec0ff */
[----:B------:R-:W-:Y:S01]  /*07d0*/  LOP3.LUT R29, R29, 0x3c, RZ, 0xc0, !PT ;  /* 0x0000003c1d1d7812 */ /* 0x000fe200078ec0ff */
[----:B------:R-:W2:Y:S01]  /*07e0*/  LDG.E.EL.64 R46, desc[UR6][R46.64] ;  /* 0x000000062e2e7981 */ /* 0x000ea2000c2e1b00 */
[----:B------:R-:W-:Y:S02]  /*07f0*/  SGXT.U32 R19, R19, 0x2 ;  /* 0x000000021313781a */ /* 0x000fe40000000000 */
[----:B------:R-:W-:Y:S01]  /*0800*/  IADD3 R53, P0, R14, R53, RZ ;  /* 0x000000350e357210 */ /* 0x000fe20007f1e0ff */
[----:B------:R-:W2:Y:S01]  /*0810*/  LDG.E.EL.64 R48, desc[UR6][R48.64] ;  /* 0x0000000630307981 */ /* 0x000ea2000c2e1b00 */
[----:B------:R-:W-:-:S02]  /*0820*/  IADD3 R27, R26, UR4, RZ ;  /* 0x000000041a1b7c10 */ /* 0x000fc4000fffe0ff */
[----:B------:R-:W-:Y:S01]  /*0830*/  IADD3 R31, R28, UR4, RZ ;  /* 0x000000041c1f7c10 */ /* 0x000fe2000fffe0ff */
[C---:B0-----:R-:W-:Y:S01]  /*0840*/  IMAD.WIDE R16, R12.reuse, 0x4, R10 ;  /* 0x000000040c107825 */ /* 0x041fe200078e020a */
[----:B------:R-:W-:Y:S01]  /*0850*/  IADD3 R33, R29, UR4, RZ ;  /* 0x000000041d217c10 */ /* 0x000fe2000fffe0ff */
[----:B------:R-:W2:Y:S01]  /*0860*/  LDG.E.EL.64 R130, desc[UR6][R130.64] ;  /* 0x0000000682827981 */ /* 0x000ea2000c2e1b00 */
[----:B------:R-:W-:Y:S02]  /*0870*/  LOP3.LUT R19, R19, 0x3fc, R52, 0xf8, !PT ;  /* 0x000003fc13137812 */ /* 0x000fe400078ef834 */
[----:B------:R-:W-:Y:S01]  /*0880*/  IADD3.X R42, RZ, R15, RZ, P0, !PT ;  /* 0x0000000fff2a7210 */ /* 0x000fe200007fe4ff */
[----:B-1----:R-:W-:Y:S01]  /*0890*/  IMAD.WIDE R14, R12, 0x4, R20 ;  /* 0x000000040c0e7825 */ /* 0x002fe200078e0214 */
[C---:B------:R-:W-:Y:S01]  /*08a0*/  LEA R29, R22.reuse, R27, 0x2 ;  /* 0x0000001b161d7211 */ /* 0x040fe200078e10ff */
[----:B------:R-:W2:Y:S01]  /*08b0*/  LDG.E.EL R6, desc[UR6][R16.64] ;  /* 0x0000000610067981 */ /* 0x000ea2000c2e1900 */
[----:B------:R-:W-:-:S02]  /*08c0*/  LEA R31, R22, R31, 0x2 ;  /* 0x0000001f161f7211 */ /* 0x000fc400078e10ff */
[----:B------:R-:W-:Y:S01]  /*08d0*/  LEA R33, R22, R33, 0x2 ;  /* 0x0000002116217211 */ /* 0x000fe200078e10ff */
[----:B------:R0:W2:Y:S01]  /*08e0*/  LDG.E.EL R50, desc[UR6][R14.64] ;  /* 0x000000060e327981 */ /* 0x0000a2000c2e1900 */
[----:B------:R-:W-:Y:S02]  /*08f0*/  LEA R28, R19, UR4, 0x2 ;  /* 0x00000004131c7c11 */ /* 0x000fe4000f8e10ff */
[----:B---3--:R-:W-:Y:S01]  /*0900*/  LEA R5, R13, UR4, 0x3 ;  /* 0x000000040d057c11 */ /* 0x008fe2000f8e18ff */
[----:B------:R-:W-:Y:S04]  /*0910*/  LDS R8, [R29+0x1000] ;  /* 0x001000001d087984 */ /* 0x000fe80000000800 */
[----:B------:R-:W-:Y:S04]  /*0920*/  LDS R9, [R29+0x1004] ;  /* 0x001004001d097984 */ /* 0x000fe80000000800 */
[----:B------:R-:W-:Y:S04]  /*0930*/  LDS R10, [R29+0x1008] ;  /* 0x001008001d0a7984 */ /* 0x000fe80000000800 */
[----:B------:R-:W-:Y:S04]  /*0940*/  LDS R11, [R29+0x100c] ;  /* 0x00100c001d0b7984 */ /* 0x000fe80000000800 */
[----:B------:R-:W-:Y:S04]  /*0950*/  LDS R12, [R31+0x2000] ;  /* 0x002000001f0c7984 */ /* 0x000fe80000000800 */
[----:B------:R-:W-:Y:S04]  /*0960*/  LDS R13, [R31+0x2004] ;  /* 0x002004001f0d7984 */ /* 0x000fe80000000800 */
[----:B0-----:R-:W-:Y:S04]  /*0970*/  LDS R14, [R31+0x2008] ;  /* 0x002008001f0e7984 */ /* 0x001fe80000000800 */
[----:B------:R-:W-:Y:S04]  /*0980*/  LDS R15, [R31+0x200c] ;  /* 0x00200c001f0f7984 */ /* 0x000fe80000000800 */
[----:B------:R-:W-:Y:S04]  /*0990*/  LDS R16, [R28+0x8] ;  /* 0x000008001c107984 */ /* 0x000fe80000000800 */
[----:B------:R-:W-:Y:S04]  /*09a0*/  LDS R17, [R28] ;  /* 0x000000001c117984 */ /* 0x000fe80000000800 */
[----:B------:R-:W-:Y:S04]  /*09b0*/  LDS R18, [R28+0xc] ;  /* 0x00000c001c127984 */ /* 0x000fe80000000800 */
[----:B------:R-:W-:Y:S04]  /*09c0*/  LDS R19, [R28+0x4] ;  /* 0x000004001c137984 */ /* 0x000fe80000000800 */
[----:B------:R-:W-:Y:S04]  /*09d0*/  LDS R20, [R33+0x3000] ;  /* 0x0030000021147984 */ /* 0x000fe80000000800 */
[----:B------:R-:W-:Y:S04]  /*09e0*/  LDS R21, [R33+0x3004] ;  /* 0x0030040021157984 */ /* 0x000fe80000000800 */
[----:B------:R-:W-:Y:S04]  /*09f0*/  LDS R22, [R33+0x3008] ;  /* 0x0030080021167984 */ /* 0x000fe80000000800 */
[----:B------:R-:W-:Y:S04]  /*0a00*/  LDS R23, [R33+0x300c] ;  /* 0x00300c0021177984 */ /* 0x000fe80000000800 */
[----:B------:R-:W3:Y:S04]  /*0a10*/  LDG.E.EL.64 R128, desc[UR6][R128.64] ;  /* 0x0000000680807981 */ /* 0x000ee8000c2e1b00 */
[----:B------:R-:W2:Y:S04]  /*0a20*/  LDG.E.EL.64 R126, desc[UR6][R126.64] ;  /* 0x000000067e7e7981 */ /* 0x000ea8000c2e1b00 */
[----:B------:R-:W2:Y:S04]  /*0a30*/  LDG.E.EL.64 R124, desc[UR6][R124.64] ;  /* 0x000000067c7c7981 */ /* 0x000ea8000c2e1b00 */
[----:B------:R-:W2:Y:S01]  /*0a40*/  LDG.E.EL.64 R122, desc[UR6][R122.64] ;  /* 0x000000067a7a7981 */ /* 0x000ea2000c2e1b00 */
[----:B------:R-:W-:-:S02]  /*0a50*/  SHF.L.U64.HI R42, R53, 0x5, R42 ;  /* 0x00000005352a7819 */ /* 0x000fc4000001022a */
[----:B------:R-:W-:Y:S01]  /*0a60*/  SHF.L.U32 R53, R53, 0x5, RZ ;  /* 0x0000000535357819 */ /* 0x000fe200000006ff */
[----:B------:R-:W-:Y:S03]  /*0a70*/  BAR.SYNC.DEFER_BLOCKING 0x0 ;  /* 0x0000000000007b1d */ /* 0x000fe60000010000 */
[----:B------:R-:W-:-:S04]  /*0a80*/  IADD3 R26, P0, R53, R60, RZ ;  /* 0x0000003c351a7210 */ /* 0x000fc80007f1e0ff */
[----:B------:R-:W-:-:S05]  /*0a90*/  IADD3.X R27, R42, R45, RZ, P0, !PT ;  /* 0x0000002d2a1b7210 */ /* 0x000fca00007fe4ff */
[----:B------:R0:W-:Y:S01]  /*0aa0*/  STS.64 [R5], R26 ;  /* 0x0000001a05007388 */ /* 0x0001e20000000a00 */
[----:B------:R-:W-:-:S04]  /*0ab0*/  LOP3.LUT R52, R52, 0xfc, RZ, 0xc0, !PT ;  /* 0x000000fc34347812 */ /* 0x000fc800078ec0ff */
[----:B------:R-:W-:Y:S01]  /*0ac0*/  LEA R7, R52, UR4, 0x3 ;  /* 0x0000000434077c11 */ /* 0x000fe2000f8e18ff */
[----:B------:R-:W-:Y:S06]  /*0ad0*/  BAR.SYNC.DEFER_BLOCKING 0x0 ;  /* 0x0000000000007b1d */ /* 0x000fec0000010000 */
[----:B------:R-:W1:Y:S04]  /*0ae0*/  LDS.128 R28, [R7] ;  /* 0x00000000071c7984 */ /* 0x000e680000000c00 */
[----:B------:R-:W1:Y:S01]  /*0af0*/  LDS.128 R32, [R7+0x10] ;  /* 0x0000100007207984 */ /* 0x000e620000000c00 */
[----:B------:R-:W-:-:S04]  /*0b00*/  SHF.R.U32.HI R41, RZ, 0x1a, R25 ;  /* 0x0000001aff297819 */ /* 0x000fc80000011619 */
[----:B------:R-:W-:-:S04]  /*0b10*/  LOP3.LUT R41, R41, 0x20, RZ, 0xc0, !PT ;  /* 0x0000002029297812 */ /* 0x000fc800078ec0ff */
[----:B------:R-:W-:Y:S02]  /*0b20*/  IADD3 R132, P0, R24, R41, RZ ;  /* 0x0000002918847210 */ /* 0x000fe40007f1e0ff */
[----:B------:R-:W-:Y:S02]  /*0b30*/  SGXT.U32 R24, R36, 0x2 ;  /* 0x000000022418781a */ /* 0x000fe40000000000 */
[----:B------:R-:W-:Y:S02]  /*0b40*/  IADD3.X R43, RZ, R25, RZ, P0, !PT ;  /* 0x00000019ff2b7210 */ /* 0x000fe400007fe4ff */
[----:B------:R-:W-:Y:S02]  /*0b50*/  LOP3.LUT R25, R37, R24, RZ, 0xfc, !PT ;  /* 0x0000001825197212 */ /* 0x000fe400078efcff */
[----:B0-----:R-:W-:Y:S02]  /*0b60*/  LOP3.LUT R26, R37, 0x4, R24, 0xfe, !PT ;  /* 0x00000004251a7812 */ /* 0x001fe400078efe18 */
[----:B------:R-:W-:-:S02]  /*0b70*/  LOP3.LUT R27, R37, 0x8, R24, 0xfe, !PT ;  /* 0x00000008251b7812 */ /* 0x000fc400078efe18 */
[----:B------:R-:W-:Y:S02]  /*0b80*/  LOP3.LUT R44, R37, 0xc, R24, 0xfe, !PT ;  /* 0x0000000c252c7812 */ /* 0x000fe400078efe18 */
[----:B------:R-:W-:Y:S02]  /*0b90*/  SHF.L.U32 R115, R25, 0xa, RZ ;  /* 0x0000000a19737819 */ /* 0x000fe400000006ff */
[----:B------:R-:W-:Y:S02]  /*0ba0*/  SHF.L.U32 R99, R26, 0xa, RZ ;  /* 0x0000000a1a637819 */ /* 0x000fe400000006ff */
[----:B------:R-:W-:Y:S02]  /*0bb0*/  SHF.L.U32 R85, R27, 0xa, RZ ;  /* 0x0000000a1b557819 */ /* 0x000fe400000006ff */
[----:B-1----:R-:W-:Y:S02]  /*0bc0*/  LEA R54, P1, R28, UR8, 0x2 ;  /* 0x000000081c367c11 */ /* 0x002fe4000f8210ff */
[----:B------:R-:W-:-:S02]  /*0bd0*/  LEA R80, P0, R30, UR8, 0x2 ;  /* 0x000000081e507c11 */ /* 0x000fc4000f8010ff */
[----:B------:R-:W-:Y:S02]  /*0be0*/  LEA.HI.X R55, R28, UR9, R29, 0x2, P1 ;  /* 0x000000091c377c11 */ /* 0x000fe400088f141d */
[----:B------:R-:W-:Y:S02]  /*0bf0*/  LEA.HI.X R81, R30, UR9, R31, 0x2, P0 ;  /* 0x000000091e517c11 */ /* 0x000fe400080f141f */
[----:B------:R-:W-:Y:S02]  /*0c00*/  LEA R28, P0, R32, UR8, 0x2 ;  /* 0x00000008201c7c11 */ /* 0x000fe4000f8010ff */
[----:B------:R-:W-:Y:S02]  /*0c10*/  SHF.L.U32 R82, R44, 0xa, RZ ;  /* 0x0000000a2c527819 */ /* 0x000fe400000006ff */
[----:B------:R-:W-:Y:S02]  /*0c20*/  LEA.HI.X R29, R32, UR9, R33, 0x2, P0 ;  /* 0x00000009201d7c11 */ /* 0x000fe400080f1421 */
[----:B------:R-:W-:Y:S01]  /*0c30*/  LEA R106, P0, R34, UR8, 0x2 ;  /* 0x00000008226a7c11 */ /* 0x000fe2000f8010ff */
[----:B------:R-:W-:-:S04]  /*0c40*/  IMAD.WIDE R62, R115, 0x4, R54 ;  /* 0x00000004733e7825 */ /* 0x000fc800078e0236 */
[----:B------:R-:W-:Y:S01]  /*0c50*/  IMAD.WIDE R56, R99, 0x4, R54 ;  /* 0x0000000463387825 */ /* 0x000fe200078e0236 */
[----:B------:R-:W-:Y:S01]  /*0c60*/  LEA.HI.X R107, R34, UR9, R35, 0x2, P0 ;  /* 0x00000009226b7c11 */ /* 0x000fe200080f1423 */
[----:B------:R-:W2:Y:S02]  /*0c70*/  LDG.E.EL R71, desc[UR6][R62.64] ;  /* 0x000000063e477981 */ /* 0x000ea4000c2e1900 */
[--C-:B------:R-:W-:Y:S02]  /*0c80*/  IMAD.WIDE R36, R85, 0x4, R54.reuse ;  /* 0x0000000455247825 */ /* 0x100fe400078e0236 */
[----:B------:R0:W2:Y:S02]  /*0c90*/  LDG.E.EL R75, desc[UR6][R56.64] ;  /* 0x00000006384b7981 */ /* 0x0000a4000c2e1900 */
[----:B------:R-:W-:Y:S02]  /*0ca0*/  IMAD.WIDE R54, R82, 0x4, R54 ;  /* 0x0000000452367825 */ /* 0x000fe400078e0236 */
[----:B------:R-:W2:Y:S02]  /*0cb0*/  LDG.E.EL R69, desc[UR6][R36.64] ;  /* 0x0000000624457981 */ /* 0x000ea4000c2e1900 */
[----:B------:R-:W-:-:S02]  /*0cc0*/  IMAD.WIDE R120, R115, 0x4, R80 ;  /* 0x0000000473787825 */ /* 0x000fc400078e0250 */
[----:B------:R1:W2:Y:S02]  /*0cd0*/  LDG.E.EL R91, desc[UR6][R54.64] ;  /* 0x00000006365b7981 */ /* 0x0002a4000c2e1900 */
[--C-:B------:R-:W-:Y:S02]  /*0ce0*/  IMAD.WIDE R100, R99, 0x4, R80.reuse ;  /* 0x0000000463647825 */ /* 0x100fe400078e0250 */
[----:B------:R-:W2:Y:S02]  /*0cf0*/  LDG.E.EL R120, desc[UR6][R120.64] ;  /* 0x0000000678787981 */ /* 0x000ea4000c2e1900 */
[----:B------:R-:W-:Y:S02]  /*0d00*/  IMAD.WIDE R40, R85, 0x4, R80 ;  /* 0x0000000455287825 */ /* 0x000fe400078e0250 */
[----:B------:R-:W2:Y:S02]  /*0d10*/  LDG.E.EL R100, desc[UR6][R100.64] ;  /* 0x0000000664647981 */ /* 0x000ea4000c2e1900 */
[----:B0-----:R-:W-:-:S02]  /*0d20*/  IMAD.WIDE R56, R115, 0x4, R106 ;  /* 0x0000000473387825 */ /* 0x001fc400078e026a */
[----:B------:R0:W2:Y:S02]  /*0d30*/  LDG.E.EL R84, desc[UR6][R40.64] ;  /* 0x0000000628547981 */ /* 0x0000a4000c2e1900 */
[--C-:B-1----:R-:W-:Y:S02]  /*0d40*/  IMAD.WIDE R54, R99, 0x4, R106.reuse ;  /* 0x0000000463367825 */ /* 0x102fe400078e026a */
[----:B------:R-:W2:Y:S02]  /*0d50*/  LDG.E.EL R72, desc[UR6][R56.64] ;  /* 0x0000000638487981 */ /* 0x000ea4000c2e1900 */
[----:B------:R-:W-:Y:S02]  /*0d60*/  IMAD.WIDE R102, R85, 0x4, R106 ;  /* 0x0000000455667825 */ /* 0x000fe400078e026a */
[----:B------:R-:W2:Y:S02]  /*0d70*/  LDG.E.EL R98, desc[UR6][R54.64] ;  /* 0x0000000636627981 */ /* 0x000ea4000c2e1900 */
[----:B------:R-:W-:-:S02]  /*0d80*/  IMAD.WIDE R80, R82, 0x4, R80 ;  /* 0x0000000452507825 */ /* 0x000fc400078e0250 */
[----:B------:R-:W2:Y:S02]  /*0d90*/  LDG.E.EL R102, desc[UR6][R102.64] ;  /* 0x0000000666667981 */ /* 0x000ea4000c2e1900 */
[--C-:B------:R-:W-:Y:S02]  /*0da0*/  IMAD.WIDE R36, R115, 0x4, R28.reuse ;  /* 0x0000000473247825 */ /* 0x100fe400078e021c */
[----:B------:R-:W2:Y:S02]  /*0db0*/  LDG.E.EL R80, desc[UR6][R80.64] ;  /* 0x0000000650507981 */ /* 0x000ea4000c2e1900 */
[--C-:B------:R-:W-:Y:S02]  /*0dc0*/  IMAD.WIDE R32, R99, 0x4, R28.reuse ;  /* 0x0000000463207825 */ /* 0x100fe400078e021c */
[----:B------:R-:W2:Y:S02]  /*0dd0*/  LDG.E.EL R73, desc[UR6][R36.64] ;  /* 0x0000000624497981 */ /* 0x000ea4000c2e1900 */
[----:B------:R-:W-:-:S02]  /*0de0*/  IMAD.WIDE R30, R85, 0x4, R28 ;  /* 0x00000004551e7825 */ /* 0x000fc400078e021c */
[----:B------:R-:W2:Y:S02]  /*0df0*/  LDG.E.EL R63, desc[UR6][R32.64] ;  /* 0x00000006203f7981 */ /* 0x000ea4000c2e1900 */
[C---:B------:R-:W-:Y:S02]  /*0e00*/  IMAD.WIDE R106, R82.reuse, 0x4, R106 ;  /* 0x00000004526a7825 */ /* 0x040fe400078e026a */
[----:B------:R-:W2:Y:S02]  /*0e10*/  LDG.E.EL R97, desc[UR6][R30.64] ;  /* 0x000000061e617981 */ /* 0x000ea4000c2e1900 */
[----:B------:R-:W-:Y:S02]  /*0e20*/  IMAD.WIDE R28, R82, 0x4, R28 ;  /* 0x00000004521c7825 */ /* 0x000fe400078e021c */
[----:B------:R-:W2:Y:S04]  /*0e30*/  LDG.E.EL R106, desc[UR6][R106.64] ;  /* 0x000000066a6a7981 */ /* 0x000ea8000c2e1900 */
[----:B------:R1:W3:Y:S01]  /*0e40*/  LDG.E.EL R67, desc[UR6][R28.64] ;  /* 0x000000061c437981 */ /* 0x0002e2000c2e1900 */
[----:B------:R-:W-:Y:S01]  /*0e50*/  BAR.SYNC.DEFER_BLOCKING 0x0 ;  /* 0x0000000000007b1d */ /* 0x000fe20000010000 */
[----:B0-----:R-:W-:-:S04]  /*0e60*/  IADD3 R40, P0, R132, R53, RZ ;  /* 0x0000003584287210 */ /* 0x001fc80007f1e0ff */
[----:B------:R-:W-:-:S05]  /*0e70*/  IADD3.X R41, R43, R42, RZ, P0, !PT ;  /* 0x0000002a2b297210 */ /* 0x000fca00007fe4ff */
[----:B------:R-:W-:Y:S01]  /*0e80*/  STS.64 [R5], R40 ;  /* 0x0000002805007388 */ /* 0x000fe20000000a00 */
[----:B------:R-:W-:Y:S06]  /*0e90*/  BAR.SYNC.DEFER_BLOCKING 0x0 ;  /* 0x0000000000007b1d */ /* 0x000fec0000010000 */
[----:B-1----:R-:W0:Y:S04]  /*0ea0*/  LDS.128 R28, [R7] ;  /* 0x00000000071c7984 */ /* 0x002e280000000c00 */
[----:B------:R-:W1:Y:S01]  /*0eb0*/  LDS.128 R32, [R7+0x10] ;  /* 0x0000100007207984 */ /* 0x000e620000000c00 */
[----:B------:R-:W-:-:S04]  /*0ec0*/  SHF.R.U32.HI R53, RZ, 0x1a, R39 ;  /* 0x0000001aff357819 */ /* 0x000fc80000011627 */
[----:B------:R-:W-:-:S04]  /*0ed0*/  LOP3.LUT R53, R53, 0x20, RZ, 0xc0, !PT ;  /* 0x0000002035357812 */ /* 0x000fc800078ec0ff */
[----:B------:R-:W-:-:S04]  /*0ee0*/  IADD3 R42, P1, R38, R53, RZ ;  /* 0x00000035262a7210 */ /* 0x000fc80007f3e0ff */
[----:B------:R-:W-:Y:S02]  /*0ef0*/  IADD3.X R53, RZ, R39, RZ, P1, !PT ;  /* 0x00000027ff357210 */ /* 0x000fe40000ffe4ff */
[----:B0-----:R-:W-:-:S04]  /*0f00*/  LEA R36, P0, R28, UR8, 0x2 ;  /* 0x000000081c247c11 */ /* 0x001fc8000f8010ff */
[----:B------:R-:W-:Y:S02]  /*0f10*/  LEA.HI.X R37, R28, UR9, R29, 0x2, P0 ;  /* 0x000000091c257c11 */ /* 0x000fe400080f141d */
[----:B------:R-:W-:Y:S01]  /*0f20*/  LEA R38, P0, R30, UR8, 0x2 ;  /* 0x000000081e267c11 */ /* 0x000fe2000f8010ff */
[----:B------:R-:W-:-:S03]  /*0f30*/  IMAD.WIDE R54, R85, 0x4, R36 ;  /* 0x0000000455367825 */ /* 0x000fc600078e0224 */
[----:B------:R-:W-:Y:S02]  /*0f40*/  LEA.HI.X R39, R30, UR9, R31, 0x2, P0 ;  /* 0x000000091e277c11 */ /* 0x000fe400080f141f */
[C---:B-1----:R-:W-:Y:S01]  /*0f50*/  LEA R28, P0, R32.reuse, UR8, 0x2 ;  /* 0x00000008201c7c11 */ /* 0x042fe2000f8010ff */
[----:B------:R0:W3:Y:S03]  /*0f60*/  LDG.E.EL R74, desc[UR6][R54.64] ;  /* 0x00000006364a7981 */ /* 0x0000e6000c2e1900 */
[----:B------:R-:W-:Y:S01]  /*0f70*/  LEA.HI.X R29, R32, UR9, R33, 0x2, P0 ;  /* 0x00000009201d7c11 */ /* 0x000fe200080f1421 */
[----:B------:R-:W-:-:S04]  /*0f80*/  IMAD.WIDE R78, R115, 0x4, R36 ;  /* 0x00000004734e7825 */ /* 0x000fc800078e0224 */
[--C-:B------:R-:W-:Y:S01]  /*0f90*/  IMAD.WIDE R76, R99, 0x4, R36.reuse ;  /* 0x00000004634c7825 */ /* 0x100fe200078e0224 */
[----:B------:R-:W-:Y:S01]  /*0fa0*/  SHF.L.U32 R133, R42, 0x5, RZ ;  /* 0x000000052a857819 */ /* 0x000fe200000006ff */
[----:B------:R-:W3:Y:S01]  /*0fb0*/  LDG.E.EL R78, desc[UR6][R78.64] ;  /* 0x000000064e4e7981 */ /* 0x000ee2000c2e1900 */
[----:B0-----:R-:W-:Y:S01]  /*0fc0*/  LEA R54, P0, R34, UR8, 0x2 ;  /* 0x0000000822367c11 */ /* 0x001fe2000f8010ff */
[----:B------:R-:W-:Y:S02]  /*0fd0*/  IMAD.WIDE R30, R82, 0x4, R36 ;  /* 0x00000004521e7825 */ /* 0x000fe400078e0224 */
[----:B------:R-:W3:Y:S01]  /*0fe0*/  LDG.E.EL R76, desc[UR6][R76.64] ;  /* 0x000000064c4c7981 */ /* 0x000ee2000c2e1900 */
[----:B------:R-:W-:Y:S01]  /*0ff0*/  LEA.HI.X R55, R34, UR9, R35, 0x2, P0 ;  /* 0x0000000922377c11 */ /* 0x000fe200080f1423 */
[--C-:B------:R-:W-:Y:S02]  /*1000*/  IMAD.WIDE R36, R85, 0x4, R38.reuse ;  /* 0x0000000455247825 */ /* 0x100fe400078e0226 */
[----:B------:R-:W3:Y:S02]  /*1010*/  LDG.E.EL R40, desc[UR6][R30.64] ;  /* 0x000000061e287981 */ /* 0x000ee4000c2e1900 */
[----:B------:R-:W-:-:S02]  /*1020*/  IMAD.WIDE R32, R82, 0x4, R38 ;  /* 0x0000000452207825 */ /* 0x000fc400078e0226 */
[----:B------:R-:W3:Y:S02]  /*1030*/  LDG.E.EL R103, desc[UR6][R36.64] ;  /* 0x0000000624677981 */ /* 0x000ee4000c2e1900 */
[--C-:B------:R-:W-:Y:S02]  /*1040*/  IMAD.WIDE R86, R115, 0x4, R38.reuse ;  /* 0x0000000473567825 */ /* 0x100fe400078e0226 */
[----:B------:R0:W3:Y:S02]  /*1050*/  LDG.E.EL R41, desc[UR6][R32.64] ;  /* 0x0000000620297981 */ /* 0x0000e4000c2e1900 */
[----:B------:R-:W-:Y:S02]  /*1060*/  IMAD.WIDE R56, R99, 0x4, R38 ;  /* 0x0000000463387825 */ /* 0x000fe400078e0226 */
[----:B------:R-:W3:Y:S02]  /*1070*/  LDG.E.EL R117, desc[UR6][R86.64] ;  /* 0x0000000656757981 */ /* 0x000ee4000c2e1900 */
[----:B------:R-:W-:-:S02]  /*1080*/  IMAD.WIDE R34, R115, 0x4, R54 ;  /* 0x0000000473227825 */ /* 0x000fc400078e0236 */
[----:B------:R1:W3:Y:S02]  /*1090*/  LDG.E.EL R113, desc[UR6][R56.64] ;  /* 0x0000000638717981 */ /* 0x0002e4000c2e1900 */
[--C-:B0-----:R-:W-:Y:S02]  /*10a0*/  IMAD.WIDE R32, R99, 0x4, R54.reuse ;  /* 0x0000000463207825 */ /* 0x101fe400078e0236 */
[----:B------:R-:W3:Y:S02]  /*10b0*/  LDG.E.EL R65, desc[UR6][R34.64] ;  /* 0x0000000622417981 */ /* 0x000ee4000c2e1900 */
[----:B------:R-:W-:Y:S02]  /*10c0*/  IMAD.WIDE R36, R85, 0x4, R54 ;  /* 0x0000000455247825 */ /* 0x000fe400078e0236 */
[----:B------:R-:W3:Y:S02]  /*10d0*/  LDG.E.EL R59, desc[UR6][R32.64] ;  /* 0x00000006203b7981 */ /* 0x000ee4000c2e1900 */
[----:B------:R-:W-:-:S04]  /*10e0*/  IMAD.WIDE R118, R115, 0x4, R28 ;  /* 0x0000000473767825 */ /* 0x000fc800078e021c */
[----:B------:R-:W-:-:S04]  /*10f0*/  IMAD.WIDE R38, R99, 0x4, R28 ;  /* 0x0000000463267825 */ /* 0x000fc800078e021c */
[----:B------:R-:W-:Y:S01]  /*1100*/  IMAD.WIDE R30, R85, 0x4, R28 ;  /* 0x00000004551e7825 */ /* 0x000fe200078e021c */
[----:B-1----:R-:W-:Y:S01]  /*1110*/  SHF.L.U64.HI R56, R42, 0x5, R53 ;  /* 0x000000052a387819 */ /* 0x002fe20000010235 */
[----:B------:R-:W4:Y:S02]  /*1120*/  LDG.E.EL R118, desc[UR6][R118.64] ;  /* 0x0000000676767981 */ /* 0x000f24000c2e1900 */
[C---:B------:R-:W-:Y:S02]  /*1130*/  IMAD.WIDE R54, R82.reuse, 0x4, R54 ;  /* 0x0000000452367825 */ /* 0x040fe400078e0236 */
[----:B------:R-:W4:Y:S02]  /*1140*/  LDG.E.EL R96, desc[UR6][R38.64] ;  /* 0x0000000626607981 */ /* 0x000f24000c2e1900 */
[----:B------:R-:W-:Y:S02]  /*1150*/  IMAD.WIDE R28, R82, 0x4, R28 ;  /* 0x00000004521c7825 */ /* 0x000fe400078e021c */
[----:B------:R-:W4:Y:S04]  /*1160*/  LDG.E.EL R70, desc[UR6][R30.64] ;  /* 0x000000061e467981 */ /* 0x000f28000c2e1900 */
[----:B------:R0:W4:Y:S04]  /*1170*/  LDG.E.EL R42, desc[UR6][R28.64] ;  /* 0x000000061c2a7981 */ /* 0x000128000c2e1900 */
[----:B------:R1:W4:Y:S04]  /*1180*/  LDG.E.EL R57, desc[UR6][R36.64] ;  /* 0x0000000624397981 */ /* 0x000328000c2e1900 */
[----:B------:R-:W4:Y:S01]  /*1190*/  LDG.E.EL R55, desc[UR6][R54.64] ;  /* 0x0000000636377981 */ /* 0x000f22000c2e1900 */
[----:B------:R-:W-:Y:S01]  /*11a0*/  BAR.SYNC.DEFER_BLOCKING 0x0 ;  /* 0x0000000000007b1d */ /* 0x000fe20000010000 */
[----:B------:R-:W-:-:S04]  /*11b0*/  IADD3 R60, P0, R133, R60, RZ ;  /* 0x0000003c853c7210 */ /* 0x000fc80007f1e0ff */
[----:B------:R-:W-:Y:S01]  /*11c0*/  IADD3.X R61, R56, R45, RZ, P0, !PT ;  /* 0x0000002d383d7210 */ /* 0x000fe200007fe4ff */
[----:B------:R-:W-:Y:S01]  /*11d0*/  STS [R3], R58 ;  /* 0x0000003a03007388 */ /* 0x000fe20000000800 */
[----:B------:R-:W-:Y:S01]  /*11e0*/  IMAD R45, R52, -0x4, R7 ;  /* 0xfffffffc342d7824 */ /* 0x000fe200078e0207 */
[----:B------:R-:W-:Y:S06]  /*11f0*/  BAR.SYNC.DEFER_BLOCKING 0x0 ;  /* 0x0000000000007b1d */ /* 0x000fec0000010000 */
[----:B0-----:R-:W-:Y:S02]  /*1200*/  LDS.128 R28, [R45] ;  /* 0x000000002d1c7984 */ /* 0x001fe40000000c00 */
[----:B------:R-:W-:Y:S06]  /*1210*/  BAR.SYNC.DEFER_BLOCKING 0x0 ;  /* 0x0000000000007b1d */ /* 0x000fec0000010000 */
[----:B------:R-:W-:Y:S02]  /*1220*/  STS.64 [R5], R60 ;  /* 0x0000003c05007388 */ /* 0x000fe40000000a00 */
[----:B------:R-:W-:Y:S06]  /*1230*/  BAR.SYNC.DEFER_BLOCKING 0x0 ;  /* 0x0000000000007b1d */ /* 0x000fec0000010000 */
[----:B------:R-:W0:Y:S04]  /*1240*/  LDS.128 R32, [R7] ;  /* 0x0000000007207984 */ /* 0x000e280000000c00 */
[----:B-1----:R-:W1:Y:S01]  /*1250*/  LDS.128 R36, [R7+0x10] ;  /* 0x0000100007247984 */ /* 0x002e620000000c00 */
[----:B------:R-:W-:-:S04]  /*1260*/  IADD3 R132, P1, R133, R132, RZ ;  /* 0x0000008485847210 */ /* 0x000fc80007f3e0ff */
[----:B------:R-:W-:Y:S02]  /*1270*/  IADD3.X R133, R56, R43, RZ, P1, !PT ;  /* 0x0000002b38857210 */ /* 0x000fe40000ffe4ff */
[----:B0-----:R-:W-:-:S04]  /*1280*/  LEA R94, P0, R32, UR8, 0x2 ;  /* 0x00000008205e7c11 */ /* 0x001fc8000f8010ff */
[----:B------:R-:W-:Y:S02]  /*1290*/  LEA.HI.X R95, R32, UR9, R33, 0x2, P0 ;  /* 0x00000009205f7c11 */ /* 0x000fe400080f1421 */
[----:B------:R-:W-:Y:S01]  /*12a0*/  LEA R138, P0, R34, UR8, 0x2 ;  /* 0x00000008228a7c11 */ /* 0x000fe2000f8010ff */
[----:B------:R-:W-:-:S03]  /*12b0*/  IMAD.WIDE R32, R85, 0x4, R94 ;  /* 0x0000000455207825 */ /* 0x000fc600078e025e */
[----:B------:R-:W-:Y:S02]  /*12c0*/  LEA.HI.X R139, R34, UR9, R35, 0x2, P0 ;  /* 0x00000009228b7c11 */ /* 0x000fe400080f1423 */
[C---:B-1----:R-:W-:Y:S01]  /*12d0*/  LEA R86, P0, R36.reuse, UR8, 0x2 ;  /* 0x0000000824567c11 */ /* 0x042fe2000f8010ff */
[----:B------:R0:W5:Y:S03]  /*12e0*/  LDG.E.EL R83, desc[UR6][R32.64] ;  /* 0x0000000620537981 */ /* 0x000166000c2e1900 */
[----:B------:R-:W-:Y:S01]  /*12f0*/  LEA.HI.X R87, R36, UR9, R37, 0x2, P0 ;  /* 0x0000000924577c11 */ /* 0x000fe200080f1425 */
[----:B------:R-:W-:-:S04]  /*1300*/  IMAD.WIDE R108, R99, 0x4, R94 ;  /* 0x00000004636c7825 */ /* 0x000fc800078e025e */
[----:B------:R-:W-:Y:S01]  /*1310*/  IMAD.WIDE R110, R85, 0x4, R138 ;  /* 0x00000004556e7825 */ /* 0x000fe200078e028a */
[----:B------:R1:W5:Y:S01]  /*1320*/  LDG.E.EL R101, desc[UR6][R108.64] ;  /* 0x000000066c657981 */ /* 0x000362000c2e1900 */
[C---:B0-----:R-:W-:Y:S02]  /*1330*/  LEA R32, P0, R38.reuse, UR8, 0x2 ;  /* 0x0000000826207c11 */ /* 0x041fe4000f8010ff */
[----:B------:R-:W-:Y:S01]  /*1340*/  IMAD.WIDE R104, R115, 0x4, R94 ;  /* 0x0000000473687825 */ /* 0x000fe200078e025e */
[----:B------:R0:W5:Y:S01]  /*1350*/  LDG.E.EL R56, desc[UR6][R110.64] ;  /* 0x000000066e387981 */ /* 0x000162000c2e1900 */
[----:B------:R-:W-:Y:S02]  /*1360*/  LEA.HI.X R33, R38, UR9, R39, 0x2, P0 ;  /* 0x0000000926217c11 */ /* 0x000fe400080f1427 */
[--C-:B------:R-:W-:Y:S02]  /*1370*/  IMAD.WIDE R36, R99, 0x4, R86.reuse ;  /* 0x0000000463247825 */ /* 0x100fe400078e0256 */
[----:B------:R-:W5:Y:S02]  /*1380*/  LDG.E.EL R105, desc[UR6][R104.64] ;  /* 0x0000000668697981 */ /* 0x000f64000c2e1900 */
[----:B-1----:R-:W-:-:S04]  /*1390*/  IMAD.WIDE R108, R115, 0x4, R86 ;  /* 0x00000004736c7825 */ /* 0x002fc800078e0256 */
[----:B------:R-:W-:Y:S02]  /*13a0*/  IMAD.WIDE R34, R85, 0x4, R86 ;  /* 0x0000000455227825 */ /* 0x000fe400078e0256 */
[----:B------:R-:W5:Y:S02]  /*13b0*/  LDG.E.EL R109, desc[UR6][R108.64] ;  /* 0x000000066c6d7981 */ /* 0x000f64000c2e1900 */
[----:B------:R-:W-:-:S04]  /*13c0*/  IMAD.WIDE R94, R82, 0x4, R94 ;  /* 0x00000004525e7825 */ /* 0x000fc800078e025e */
[--C-:B------:R-:W-:Y:S01]  /*13d0*/  IMAD.WIDE R92, R115, 0x4, R138.reuse ;  /* 0x00000004735c7825 */ /* 0x100fe200078e028a */
[----:B------:R-:W5:Y:S03]  /*13e0*/  LDG.E.EL R43, desc[UR6][R94.64] ;  /* 0x000000065e2b7981 */ /* 0x000f66000c2e1900 */
[----:B------:R-:W-:Y:S01]  /*13f0*/  IMAD.WIDE R60, R99, 0x4, R138 ;  /* 0x00000004633c7825 */ /* 0x000fe200078e028a */
[----:B------:R-:W5:Y:S03]  /*1400*/  LDG.E.EL R62, desc[UR6][R92.64] ;  /* 0x000000065c3e7981 */ /* 0x000f66000c2e1900 */
[----:B------:R-:W-:Y:S02]  /*1410*/  IMAD.WIDE R86, R82, 0x4, R86 ;  /* 0x0000000452567825 */ /* 0x000fe400078e0256 */
[----:B------:R-:W5:Y:S02]  /*1420*/  LDG.E.EL R60, desc[UR6][R60.64] ;  /* 0x000000063c3c7981 */ /* 0x000f64000c2e1900 */
[----:B0-----:R-:W-:-:S02]  /*1430*/  IMAD.WIDE R110, R115, 0x4, R32 ;  /* 0x00000004736e7825 */ /* 0x001fc400078e0220 */
[----:B------:R-:W5:Y:S02]  /*1440*/  LDG.E.EL R95, desc[UR6][R36.64] ;  /* 0x00000006245f7981 */ /* 0x000f64000c2e1900 */
[----:B------:R-:W-:Y:S02]  /*1450*/  IMAD.WIDE R138, R82, 0x4, R138 ;  /* 0x00000004528a7825 */ /* 0x000fe400078e028a */
[----:B------:R0:W5:Y:S02]  /*1460*/  LDG.E.EL R93, desc[UR6][R34.64] ;  /* 0x00000006225d7981 */ /* 0x000164000c2e1900 */
[--C-:B------:R-:W-:Y:S02]  /*1470*/  IMAD.WIDE R136, R99, 0x4, R32.reuse ;  /* 0x0000000463887825 */ /* 0x100fe400078e0220 */
[----:B------:R-:W5:Y:S02]  /*1480*/  LDG.E.EL R58, desc[UR6][R138.64] ;  /* 0x000000068a3a7981 */ /* 0x000f64000c2e1900 */
[----:B------:R-:W-:-:S02]  /*1490*/  IMAD.WIDE R134, R85, 0x4, R32 ;  /* 0x0000000455867825 */ /* 0x000fc400078e0220 */
[----:B------:R-:W5:Y:S02]  /*14a0*/  LDG.E.EL R87, desc[UR6][R86.64] ;  /* 0x0000000656577981 */ /* 0x000f64000c2e1900 */
[----:B------:R-:W-:Y:S02]  /*14b0*/  IMAD.WIDE R38, R82, 0x4, R32 ;  /* 0x0000000452267825 */ /* 0x000fe400078e0220 */
[----:B------:R-:W5:Y:S04]  /*14c0*/  LDG.E.EL R110, desc[UR6][R110.64] ;  /* 0x000000066e6e7981 */ /* 0x000f68000c2e1900 */
[----:B------:R-:W5:Y:S04]  /*14d0*/  LDG.E.EL R104, desc[UR6][R136.64] ;  /* 0x0000000688687981 */ /* 0x000f68000c2e1900 */
[----:B------:R1:W5:Y:S04]  /*14e0*/  LDG.E.EL R94, desc[UR6][R134.64] ;  /* 0x00000006865e7981 */ /* 0x000368000c2e1900 */
[----:B------:R1:W5:Y:S01]  /*14f0*/  LDG.E.EL R92, desc[UR6][R38.64] ;  /* 0x00000006265c7981 */ /* 0x000362000c2e1900 */
[----:B------:R-:W-:Y:S06]  /*1500*/  BAR.SYNC.DEFER_BLOCKING 0x0 ;  /* 0x0000000000007b1d */ /* 0x000fec0000010000 */
[----:B------:R-:W-:Y:S02]  /*1510*/  STS.64 [R5], R132 ;  /* 0x0000008405007388 */ /* 0x000fe40000000a00 */
[----:B------:R-:W-:Y:S06]  /*1520*/  BAR.SYNC.DEFER_BLOCKING 0x0 ;  /* 0x0000000000007b1d */ /* 0x000fec0000010000 */
[----:B0-----:R-:W0:Y:S01]  /*1530*/  LDS.128 R32, [R7] ;  /* 0x0000000007207984 */ /* 0x001e220000000c00 */
[----:B--2---:R-:W-:-:S02]  /*1540*/  IADD3 R79, P2, R88, 0x5, RZ ;  /* 0x00000005584f7810 */ /* 0x004fc40007f5e0ff */
[----:B------:R-:W-:Y:S02]  /*1550*/  ISETP.GE.AND P0, PT, R89, RZ, PT ;  /* 0x000000ff5900720c */ /* 0x000fe40003f06270 */
[----:B------:R-:W-:Y:S02]  /*1560*/  IADD3.X R77, RZ, R89, RZ, P2, !PT ;  /* 0x00000059ff4d7210 */ /* 0x000fe400017fe4ff */
[----:B------:R-:W-:Y:S02]  /*1570*/  SEL R79, R79, R88, !P0 ;  /* 0x000000584f4f7207 */ /* 0x000fe40004000000 */
[----:B------:R-:W-:Y:S02]  /*1580*/  SEL R77, R77, R89, !P0 ;  /* 0x000000594d4d7207 */ /* 0x000fe40004000000 */
[----:B0-----:R-:W-:-:S04]  /*1590*/  LEA R36, P1, R32, UR8, 0x2 ;  /* 0x0000000820247c11 */ /* 0x001fc8000f8210ff */
[----:B------:R-:W-:-:S03]  /*15a0*/  LEA.HI.X R37, R32, UR9, R33, 0x2, P1 ;  /* 0x0000000920257c11 */ /* 0x000fc600088f1421 */
[----:B------:R-:W-:-:S05]  /*15b0*/  IMAD.WIDE R132, R82, 0x4, R36 ;  /* 0x0000000452847825 */ /* 0x000fca00078e0224 */
[----:B------:R-:W5:Y:S01]  /*15c0*/  LDG.E.EL R86, desc[UR6][R132.64] ;  /* 0x0000000684567981 */ /* 0x000f62000c2e1900 */
[----:B------:R-:W-:Y:S01]  /*15d0*/  LEA R32, P0, R34, UR8, 0x2 ;  /* 0x0000000822207c11 */ /* 0x000fe2000f8010ff */
[----:B-1----:R-:W-:-:S03]  /*15e0*/  IMAD.WIDE R134, R85, 0x4, R36 ;  /* 0x0000000455867825 */ /* 0x002fc600078e0224 */
[----:B------:R-:W-:Y:S02]  /*15f0*/  LEA.HI.X R33, R34, UR9, R35, 0x2, P0 ;  /* 0x0000000922217c11 */ /* 0x000fe400080f1423 */
[----:B------:R-:W2:Y:S01]  /*1600*/  LDG.E.EL R88, desc[UR6][R134.64] ;  /* 0x0000000686587981 */ /* 0x000ea2000c2e1900 */
[----:B------:R-:W-:-:S04]  /*1610*/  IMAD.WIDE R138, R115, 0x4, R36 ;  /* 0x00000004738a7825 */ /* 0x000fc800078e0224 */
[----:B------:R-:W-:Y:S01]  /*1620*/  IMAD.WIDE R136, R99, 0x4, R36 ;  /* 0x0000000463887825 */ /* 0x000fe200078e0224 */
[----:B------:R-:W2:Y:S03]  /*1630*/  LDG.E.EL R116, desc[UR6][R138.64] ;  /* 0x000000068a747981 */ /* 0x000ea6000c2e1900 */
[--C-:B------:R-:W-:Y:S01]  /*1640*/  IMAD.WIDE R38, R115, 0x4, R32.reuse ;  /* 0x0000000473267825 */ /* 0x100fe200078e0220 */
[----:B------:R-:W-:Y:S01]  /*1650*/  IADD3 R53, P1, R46, 0x5, RZ ;  /* 0x000000052e357810 */ /* 0x000fe20007f3e0ff */
[----:B------:R-:W2:Y:S02]  /*1660*/  LDG.E.EL R90, desc[UR6][R136.64] ;  /* 0x00000006885a7981 */ /* 0x000ea4000c2e1900 */
[--C-:B------:R-:W-:Y:S02]  /*1670*/  IMAD.WIDE R36, R99, 0x4, R32.reuse ;  /* 0x0000000463247825 */ /* 0x100fe400078e0220 */
[----:B------:R0:W2:Y:S02]  /*1680*/  LDG.E.EL R111, desc[UR6][R38.64] ;  /* 0x00000006266f7981 */ /* 0x0000a4000c2e1900 */
[----:B------:R-:W-:-:S02]  /*1690*/  IMAD.WIDE R34, R85, 0x4, R32 ;  /* 0x0000000455227825 */ /* 0x000fc400078e0220 */
[----:B------:R-:W2:Y:S02]  /*16a0*/  LDG.E.EL R107, desc[UR6][R36.64] ;  /* 0x00000006246b7981 */ /* 0x000ea4000c2e1900 */
[----:B------:R-:W-:Y:S02]  /*16b0*/  IMAD.WIDE R32, R82, 0x4, R32 ;  /* 0x0000000452207825 */ /* 0x000fe400078e0220 */
[----:B------:R-:W2:Y:S04]  /*16c0*/  LDG.E.EL R89, desc[UR6][R34.64] ;  /* 0x0000000622597981 */ /* 0x000ea8000c2e1900 */
[----:B------:R1:W2:Y:S01]  /*16d0*/  LDG.E.EL R81, desc[UR6][R32.64] ;  /* 0x0000000620517981 */ /* 0x0002a2000c2e1900 */
[----:B------:R-:W-:Y:S02]  /*16e0*/  ISETP.GE.AND P0, PT, R47, RZ, PT ;  /* 0x000000ff2f00720c */ /* 0x000fe40003f06270 */
[----:B------:R-:W-:-:S02]  /*16f0*/  IADD3.X R61, RZ, R47, RZ, P1, !PT ;  /* 0x0000002fff3d7210 */ /* 0x000fc40000ffe4ff */
[----:B0-----:R-:W-:Y:S02]  /*1700*/  IADD3 R39, P1, R48, 0x5, RZ ;  /* 0x0000000530277810 */ /* 0x001fe40007f3e0ff */
[----:B------:R-:W-:Y:S02]  /*1710*/  SEL R46, R53, R46, !P0 ;  /* 0x0000002e352e7207 */ /* 0x000fe40004000000 */
[----:B------:R-:W-:Y:S02]  /*1720*/  SEL R47, R61, R47, !P0 ;  /* 0x0000002f3d2f7207 */ /* 0x000fe40004000000 */
[----:B------:R-:W-:Y:S02]  /*1730*/  ISETP.GE.AND P0, PT, R49, RZ, PT ;  /* 0x000000ff3100720c */ /* 0x000fe40003f06270 */
[----:B------:R-:W-:-:S04]  /*1740*/  IADD3.X R53, RZ, R49, RZ, P1, !PT ;  /* 0x00000031ff357210 */ /* 0x000fc80000ffe4ff */
[----:B------:R-:W-:Y:S02]  /*1750*/  SEL R49, R53, R49, !P0 ;  /* 0x0000003135317207 */ /* 0x000fe40004000000 */
[----:B------:R-:W-:Y:S02]  /*1760*/  IADD3 R53, P1, R130, 0x5, RZ ;  /* 0x0000000582357810 */ /* 0x000fe40007f3e0ff */
[----:B------:R-:W-:Y:S02]  /*1770*/  SEL R48, R39, R48, !P0 ;  /* 0x0000003027307207 */ /* 0x000fe40004000000 */
[----:B------:R-:W-:Y:S02]  /*1780*/  ISETP.GE.AND P0, PT, R131, RZ, PT ;  /* 0x000000ff8300720c */ /* 0x000fe40003f06270 */
[----:B-1----:R-:W-:Y:S02]  /*1790*/  IADD3.X R33, RZ, R131, RZ, P1, !PT ;  /* 0x00000083ff217210 */ /* 0x002fe40000ffe4ff */
[----:B---3--:R-:W-:-:S02]  /*17a0*/  IADD3 R37, P1, R128, 0xa, RZ ;  /* 0x0000000a80257810 */ /* 0x008fc40007f3e0ff */
[----:B------:R-:W-:Y:S02]  /*17b0*/  SEL R54, R33, R131, !P0 ;  /* 0x0000008321367207 */ /* 0x000fe40004000000 */
[----:B------:R-:W-:Y:S02]  /*17c0*/  SEL R53, R53, R130, !P0 ;  /* 0x0000008235357207 */ /* 0x000fe40004000000 */
[----:B------:R-:W-:Y:S02]  /*17d0*/  IADD3.X R33, RZ, R129, RZ, P1, !PT ;  /* 0x00000081ff217210 */ /* 0x000fe40000ffe4ff */
[----:B------:R-:W-:-:S04]  /*17e0*/  ISETP.GE.AND P0, PT, R129, RZ, PT ;  /* 0x000000ff8100720c */ /* 0x000fc80003f06270 */
[----:B------:R-:W-:Y:S02]  /*17f0*/  SEL R36, R33, R129, !P0 ;  /* 0x0000008121247207 */ /* 0x000fe40004000000 */
[----:B------:R-:W0:Y:S01]  /*1800*/  LDS.128 R32, [R7+0x10] ;  /* 0x0000100007207984 */ /* 0x000e220000000c00 */
[----:B------:R-:W-:Y:S02]  /*1810*/  IADD3 R129, P1, R126, 0xa, RZ ;  /* 0x0000000a7e817810 */ /* 0x000fe40007f3e0ff */
[----:B------:R-:W-:Y:S02]  /*1820*/  SEL R37, R37, R128, !P0 ;  /* 0x0000008025257207 */ /* 0x000fe40004000000 */
[----:B------:R-:W-:Y:S02]  /*1830*/  ISETP.GE.AND P0, PT, R127, RZ, PT ;  /* 0x000000ff7f00720c */ /* 0x000fe40003f06270 */
[----:B------:R-:W-:Y:S02]  /*1840*/  IADD3.X R39, RZ, R127, RZ, P1, !PT ;  /* 0x0000007fff277210 */ /* 0x000fe40000ffe4ff */
[----:B------:R-:W-:-:S02]  /*1850*/  SEL R128, R129, R126, !P0 ;  /* 0x0000007e81807207 */ /* 0x000fc40004000000 */
[----:B------:R-:W-:Y:S02]  /*1860*/  SEL R129, R39, R127, !P0 ;  /* 0x0000007f27817207 */ /* 0x000fe40004000000 */
[----:B------:R-:W-:Y:S02]  /*1870*/  IADD3 R127, P1, R124, 0xa, RZ ;  /* 0x0000000a7c7f7810 */ /* 0x000fe40007f3e0ff */
[----:B------:R-:W-:Y:S02]  /*1880*/  ISETP.GE.AND P0, PT, R125, RZ, PT ;  /* 0x000000ff7d00720c */ /* 0x000fe40003f06270 */
[----:B------:R-:W-:Y:S02]  /*1890*/  IADD3.X R39, RZ, R125, RZ, P1, !PT ;  /* 0x0000007dff277210 */ /* 0x000fe40000ffe4ff */
[----:B------:R-:W-:Y:S02]  /*18a0*/  SEL R126, R127, R124, !P0 ;  /* 0x0000007c7f7e7207 */ /* 0x000fe40004000000 */
[----:B------:R-:W-:-:S02]  /*18b0*/  SEL R127, R39, R125, !P0 ;  /* 0x0000007d277f7207 */ /* 0x000fc40004000000 */
[----:B------:R-:W-:Y:S02]  /*18c0*/  IADD3 R39, P1, R122, 0xa, RZ ;  /* 0x0000000a7a277810 */ /* 0x000fe40007f3e0ff */
[----:B------:R-:W-:Y:S02]  /*18d0*/  ISETP.GE.AND P0, PT, R123, RZ, PT ;  /* 0x000000ff7b00720c */ /* 0x000fe40003f06270 */
[----:B------:R-:W-:Y:S02]  /*18e0*/  IADD3.X R61, RZ, R123, RZ, P1, !PT ;  /* 0x0000007bff3d7210 */ /* 0x000fe40000ffe4ff */
[----:B------:R-:W-:Y:S02]  /*18f0*/  SEL R66, R39, R122, !P0 ;  /* 0x0000007a27427207 */ /* 0x000fe40004000000 */
[----:B------:R-:W-:Y:S02]  /*1900*/  SEL R61, R61, R123, !P0 ;  /* 0x0000007b3d3d7207 */ /* 0x000fe40004000000 */
[----:B0-----:R-:W-:-:S04]  /*1910*/  LEA R38, P0, R32, UR8, 0x2 ;  /* 0x0000000820267c11 */ /* 0x001fc8000f8010ff */
[----:B------:R-:W-:Y:S01]  /*1920*/  LEA.HI.X R39, R32, UR9, R33, 0x2, P0 ;  /* 0x0000000920277c11 */ /* 0x000fe200080f1421 */
[----:B------:R-:W-:Y:S02]  /*1930*/  FADD R78, -R71, R78 ;  /* 0x0000004e474e7221 */ /* 0x000fe40000000100 */
[----:B------:R-:W-:-:S04]  /*1940*/  IMAD.WIDE R130, R115, 0x4, R38 ;  /* 0x0000000473827825 */ /* 0x000fc800078e0226 */
[----:B------:R-:W-:-:S04]  /*1950*/  IMAD.WIDE R134, R99, 0x4, R38 ;  /* 0x0000000463867825 */ /* 0x000fc800078e0226 */
[----:B------:R-:W-:-:S04]  /*1960*/  IMAD.WIDE R122, R85, 0x4, R38 ;  /* 0x00000004557a7825 */ /* 0x000fc800078e0226 */
[----:B------:R-:W-:Y:S01]  /*1970*/  FFMA R71, R28, R78, R71 ;  /* 0x0000004e1c477223 */ /* 0x000fe20000000047 */
[----:B------:R-:W3:Y:S01]  /*1980*/  LDG.E.EL R114, desc[UR6][R130.64] ;  /* 0x0000000682727981 */ /* 0x000ee2000c2e1900 */
[----:B------:R-:W-:-:S03]  /*1990*/  IMAD.WIDE R38, R82, 0x4, R38 ;  /* 0x0000000452267825 */ /* 0x000fc600078e0226 */
[----:B------:R0:W3:Y:S04]  /*19a0*/  LDG.E.EL R78, desc[UR6][R134.64] ;  /* 0x00000006864e7981 */ /* 0x0000e8000c2e1900 */
[----:B------:R-:W3:Y:S04]  /*19b0*/  LDG.E.EL R112, desc[UR6][R122.64] ;  /* 0x000000067a707981 */ /* 0x000ee8000c2e1900 */
[----:B------:R1:W3:Y:S01]  /*19c0*/  LDG.E.EL R108, desc[UR6][R38.64] ;  /* 0x00000006266c7981 */ /* 0x0002e2000c2e1900 */
[----:B------:R-:W-:-:S04]  /*19d0*/  LEA R32, P0, R34, UR8, 0x2 ;  /* 0x0000000822207c11 */ /* 0x000fc8000f8010ff */
[----:B------:R-:W-:Y:S01]  /*19e0*/  LEA.HI.X R33, R34, UR9, R35, 0x2, P0 ;  /* 0x0000000922217c11 */ /* 0x000fe200080f1423 */
[----:B0-----:R-:W-:-:S04]  /*19f0*/  IMAD.WIDE.U32 R134, R37, 0xa, R126 ;  /* 0x0000000a25867825 */ /* 0x001fc800078e007e */
[----:B------:R-:W-:Y:S01]  /*1a00*/  FADD R76, -R75, R76 ;  /* 0x0000004c4b4c7221 */ /* 0x000fe20000000100 */
[----:B------:R-:W-:Y:S01]  /*1a10*/  FADD R40, -R91, R40 ;  /* 0x000000285b287221 */ /* 0x000fe20000000100 */
[----:B------:R-:W-:Y:S01]  /*1a20*/  FADD R41, -R80, R41 ;  /* 0x0000002950297221 */ /* 0x000fe20000000100 */
[----:B------:R-:W-:-:S04]  /*1a30*/  IMAD.WIDE R124, R115, 0x4, R32 ;  /* 0x00000004737c7825 */ /* 0x000fc800078e0220 */
[----:B----4-:R-:W-:Y:S01]  /*1a40*/  FADD R42, -R67, R42 ;  /* 0x0000002a432a7221 */ /* 0x010fe20000000100 */
[----:B------:R-:W-:Y:S01]  /*1a50*/  FADD R118, -R73, R118 ;  /* 0x0000007649767221 */ /* 0x000fe20000000100 */
[----:B------:R-:W-:Y:S01]  /*1a60*/  FADD R74, -R69, R74 ;  /* 0x0000004a454a7221 */ /* 0x000fe20000000100 */
[--C-:B------:R-:W-:Y:S01]  /*1a70*/  IMAD.WIDE R34, R99, 0x4, R32.reuse ;  /* 0x0000000463227825 */ /* 0x100fe200078e0220 */
[----:B------:R-:W4:Y:S01]  /*1a80*/  LDG.E.EL R133, desc[UR6][R124.64] ;  /* 0x000000067c857981 */ /* 0x000f22000c2e1900 */
[----:B------:R-:W-:Y:S02]  /*1a90*/  ULDC.64 UR8, c[0x0][0x268] ;  /* 0x00009a0000087ab9 */ /* 0x000fe40000000a00 */
[--C-:B------:R-:W-:Y:S01]  /*1aa0*/  IMAD.WIDE R136, R85, 0x4, R32.reuse ;  /* 0x0000000455887825 */ /* 0x100fe200078e0220 */
[----:B------:R-:W4:Y:S03]  /*1ab0*/  LDG.E.EL R131, desc[UR6][R34.64] ;  /* 0x0000000622837981 */ /* 0x000f26000c2e1900 */
[----:B------:R-:W-:Y:S01]  /*1ac0*/  IMAD.WIDE R32, R82, 0x4, R32 ;  /* 0x0000000452207825 */ /* 0x000fe200078e0220 */
[----:B------:R-:W4:Y:S04]  /*1ad0*/  LDG.E.EL R99, desc[UR6][R136.64] ;  /* 0x0000000688637981 */ /* 0x000f28000c2e1900 */
[----:B------:R0:W4:Y:S01]  /*1ae0*/  LDG.E.EL R85, desc[UR6][R32.64] ;  /* 0x0000000620557981 */ /* 0x000122000c2e1900 */
[----:B------:R-:W-:Y:S06]  /*1af0*/  BAR.SYNC.DEFER_BLOCKING 0x0 ;  /* 0x0000000000007b1d */ /* 0x000fec0000010000 */
[----:B------:R2:W-:Y:S02]  /*1b00*/  STS [R3], R68 ;  /* 0x0000004403007388 */ /* 0x0005e40000000800 */
[----:B------:R-:W-:Y:S01]  /*1b10*/  BAR.SYNC.DEFER_BLOCKING 0x0 ;  /* 0x0000000000007b1d */ /* 0x000fe20000010000 */
[----:B------:R-:W-:-:S02]  /*1b20*/  IMAD R115, R36, 0xa, RZ ;  /* 0x0000000a24737824 */ /* 0x000fc400078e02ff */
[----:B-1----:R-:W-:-:S03]  /*1b30*/  IMAD.WIDE.U32 R38, R37, 0xa, R128 ;  /* 0x0000000a25267825 */ /* 0x002fc600078e0080 */
[----:B0-----:R-:W-:Y:S02]  /*1b40*/  LDS.128 R32, [R45] ;  /* 0x000000002d207984 */ /* 0x001fe40000000c00 */
[----:B------:R-:W-:Y:S01]  /*1b50*/  IADD3 R39, R39, R115, RZ ;  /* 0x0000007327277210 */ /* 0x000fe20007ffe0ff */
[----:B------:R-:W-:Y:S06]  /*1b60*/  BAR.SYNC.DEFER_BLOCKING 0x0 ;  /* 0x0000000000007b1d */ /* 0x000fec0000010000 */
[----:B------:R-:W-:Y:S02]  /*1b70*/  STS.64 [R5], R38 ;  /* 0x0000002605007388 */ /* 0x000fe40000000a00 */
[----:B------:R-:W-:Y:S01]  /*1b80*/  BAR.SYNC.DEFER_BLOCKING 0x0 ;  /* 0x0000000000007b1d */ /* 0x000fe20000010000 */
[C---:B------:R-:W-:Y:S01]  /*1b90*/  FFMA R75, R28.reuse, R76, R75 ;  /* 0x0000004c1c4b7223 */ /* 0x040fe2000000004b */
[----:B------:R-:W-:Y:S01]  /*1ba0*/  FFMA R91, R28, R40, R91 ;  /* 0x000000281c5b7223 */ /* 0x000fe2000000005b */
[----:B------:R-:W-:Y:S01]  /*1bb0*/  FFMA R80, R29, R41, R80 ;  /* 0x000000291d507223 */ /* 0x000fe20000000050 */
[----:B------:R-:W-:-:S02]  /*1bc0*/  FFMA R67, R30, R42, R67 ;  /* 0x0000002a1e437223 */ /* 0x000fc40000000043 */
[----:B------:R-:W0:Y:S01]  /*1bd0*/  LDS.128 R36, [R7] ;  /* 0x0000000007247984 */ /* 0x000e220000000c00 */
[----:B-----5:R-:W-:-:S04]  /*1be0*/  FADD R76, -R43, R86 ;  /* 0x000000562b4c7221 */ /* 0x020fc80000000100 */
[----:B------:R-:W-:Y:S02]  /*1bf0*/  FFMA R76, R28, R76, R43 ;  /* 0x0000004c1c4c7223 */ /* 0x000fe4000000002b */
[----:B------:R-:W1:Y:S01]  /*1c00*/  LDS.128 R40, [R7+0x10] ;  /* 0x0000100007287984 */ /* 0x000e620000000c00 */
[----:B--2---:R-:W-:Y:S01]  /*1c10*/  FADD R68, -R83, R88 ;  /* 0x0000005853447221 */ /* 0x004fe20000000100 */
[----:B------:R-:W-:Y:S01]  /*1c20*/  FFMA R73, R30, R118, R73 ;  /* 0x000000761e497223 */ /* 0x000fe20000000049 */
[----:B------:R-:W-:Y:S02]  /*1c30*/  FADD R96, -R63, R96 ;  /* 0x000000603f607221 */ /* 0x000fe40000000100 */
[C---:B------:R-:W-:Y:S01]  /*1c40*/  FFMA R68, R28.reuse, R68, R83 ;  /* 0x000000441c447223 */ /* 0x040fe20000000053 */
[----:B------:R-:W-:Y:S02]  /*1c50*/  IMAD R83, R25, 0x64, RZ ;  /* 0x0000006419537824 */ /* 0x000fe400078e02ff */
[----:B------:R-:W-:Y:S01]  /*1c60*/  FFMA R69, R28, R74, R69 ;  /* 0x0000004a1c457223 */ /* 0x000fe20000000045 */
[----:B------:R-:W-:Y:S01]  /*1c70*/  FFMA R63, R30, R96, R63 ;  /* 0x000000601e3f7223 */ /* 0x000fe2000000003f */
[----:B------:R-:W-:Y:S01]  /*1c80*/  FADD R70, -R97, R70 ;  /* 0x0000004661467221 */ /* 0x000fe20000000100 */
[----:B------:R-:W-:Y:S01]  /*1c90*/  FADD R74, -R105, R116 ;  /* 0x00000074694a7221 */ /* 0x000fe20000000100 */
[----:B------:R-:W-:Y:S01]  /*1ca0*/  IADD3 R96, R83, 0x190, RZ ;  /* 0x0000019053607810 */ /* 0x000fe20007ffe0ff */
[----:B------:R-:W-:Y:S01]  /*1cb0*/  FADD R117, -R120, R117 ;  /* 0x0000007578757221 */ /* 0x000fe20000000100 */
[----:B0-----:R-:W-:Y:S01]  /*1cc0*/  LEA R118, P0, R36, UR8, 0x2 ;  /* 0x0000000824767c11 */ /* 0x001fe2000f8010ff */
[----:B------:R-:W-:-:S03]  /*1cd0*/  FFMA R97, R30, R70, R97 ;  /* 0x000000461e617223 */ /* 0x000fc60000000061 */
[----:B------:R-:W-:Y:S01]  /*1ce0*/  LEA.HI.X R119, R36, UR9, R37, 0x2, P0 ;  /* 0x0000000924777c11 */ /* 0x000fe200080f1425 */
[----:B------:R-:W-:Y:S01]  /*1cf0*/  FADD R89, -R56, R89 ;  /* 0x0000005938597221 */ /* 0x000fe20000000100 */
[----:B------:R-:W-:Y:S01]  /*1d00*/  FADD R81, -R58, R81 ;  /* 0x000000513a517221 */ /* 0x000fe20000000100 */
[----:B------:R-:W-:Y:S02]  /*1d10*/  FFMA R74, R28, R74, R105 ;  /* 0x0000004a1c4a7223 */ /* 0x000fe40000000069 */
[C---:B------:R-:W-:Y:S01]  /*1d20*/  FFMA R123, R29.reuse, R89, R56 ;  /* 0x000000591d7b7223 */ /* 0x040fe20000000038 */
[----:B------:R-:W-:Y:S01]  /*1d30*/  FADD R113, -R100, R113 ;  /* 0x0000007164717221 */ /* 0x000fe20000000100 */
[----:B------:R-:W-:Y:S01]  /*1d40*/  FFMA R125, R29, R81, R58 ;  /* 0x000000511d7d7223 */ /* 0x000fe2000000003a */
[----:B------:R-:W-:Y:S01]  /*1d50*/  FADD R103, -R84, R103 ;  /* 0x0000006754677221 */ /* 0x000fe20000000100 */
[----:B------:R-:W-:Y:S01]  /*1d60*/  FADD R70, -R101, R90 ;  /* 0x0000005a65467221 */ /* 0x000fe20000000100 */
[----:B------:R-:W-:Y:S01]  /*1d70*/  FADD R105, -R62, R111 ;  /* 0x0000006f3e697221 */ /* 0x000fe20000000100 */
[----:B------:R-:W-:Y:S01]  /*1d80*/  FADD R107, -R60, R107 ;  /* 0x0000006b3c6b7221 */ /* 0x000fe20000000100 */
[----:B------:R-:W-:Y:S01]  /*1d90*/  LEA R138, P0, R38, UR8, 0x2 ;  /* 0x00000008268a7c11 */ /* 0x000fe2000f8010ff */
[----:B------:R-:W-:Y:S01]  /*1da0*/  IMAD.WIDE R36, R96, 0x4, R118 ;  /* 0x0000000460247825 */ /* 0x000fe200078e0276 */
[----:B------:R-:W-:-:S02]  /*1db0*/  IADD3 R89, R83, 0x320, RZ ;  /* 0x0000032053597810 */ /* 0x000fc40007ffe0ff */
[----:B------:R-:W-:Y:S01]  /*1dc0*/  IADD3 R81, R83, 0x4b0, RZ ;  /* 0x000004b053517810 */ /* 0x000fe20007ffe0ff */
[C---:B------:R-:W-:Y:S01]  /*1dd0*/  FFMA R120, R29.reuse, R117, R120 ;  /* 0x000000751d787223 */ /* 0x040fe20000000078 */
[C---:B------:R-:W-:Y:S01]  /*1de0*/  FFMA R100, R29.reuse, R113, R100 ;  /* 0x000000711d647223 */ /* 0x040fe20000000064 */
[C---:B------:R-:W-:Y:S01]  /*1df0*/  FFMA R84, R29.reuse, R103, R84 ;  /* 0x000000671d547223 */ /* 0x040fe20000000054 */
[----:B------:R-:W-:Y:S01]  /*1e00*/  FFMA R70, R28, R70, R101 ;  /* 0x000000461c467223 */ /* 0x000fe20000000065 */
[C---:B------:R-:W-:Y:S01]  /*1e10*/  FFMA R105, R29.reuse, R105, R62 ;  /* 0x000000691d697223 */ /* 0x040fe2000000003e */
[----:B------:R-:W-:Y:S01]  /*1e20*/  FFMA R117, R29, R107, R60 ;  /* 0x0000006b1d757223 */ /* 0x000fe2000000003c */
[----:B------:R-:W-:Y:S01]  /*1e30*/  LEA.HI.X R139, R38, UR9, R39, 0x2, P0 ;  /* 0x00000009268b7c11 */ /* 0x000fe200080f1427 */
[----:B------:R-:W-:-:S04]  /*1e40*/  IMAD.WIDE R144, R83, 0x4, R118 ;  /* 0x0000000453907825 */ /* 0x000fc800078e0276 */
[--C-:B------:R-:W-:Y:S01]  /*1e50*/  IMAD.WIDE R38, R89, 0x4, R118.reuse ;  /* 0x0000000459267825 */ /* 0x100fe200078e0276 */
[----:B------:R-:W-:Y:S01]  /*1e60*/  IADD3 R135, R115, R135, RZ ;  /* 0x0000008773877210 */ /* 0x000fe20007ffe0ff */
[----:B------:R-:W2:Y:S02]  /*1e70*/  LDG.E.EL R121, desc[UR6][R144.64] ;  /* 0x0000000690797981 */ /* 0x000ea4000c2e1900 */
[----:B------:R-:W-:Y:S02]  /*1e80*/  IMAD.WIDE R28, R81, 0x4, R118 ;  /* 0x00000004511c7825 */ /* 0x000fe400078e0276 */
[----:B------:R1:W5:Y:S04]  /*1e90*/  LDG.E.EL R119, desc[UR6][R36.64] ;  /* 0x0000000624777981 */ /* 0x000368000c2e1900 */
[----:B------:R0:W2:Y:S01]  /*1ea0*/  LDG.E.EL R111, desc[UR6][R28.64] ;  /* 0x000000061c6f7981 */ /* 0x0000a2000c2e1900 */
[----:B------:R-:W-:-:S03]  /*1eb0*/  IMAD.WIDE R136, R83, 0x4, R138 ;  /* 0x0000000453887825 */ /* 0x000fc600078e028a */
[----:B------:R-:W2:Y:S01]  /*1ec0*/  LDG.E.EL R107, desc[UR6][R38.64] ;  /* 0x00000006266b7981 */ /* 0x000ea2000c2e1900 */
[----:B-1----:R-:W-:Y:S01]  /*1ed0*/  LEA R36, P0, R40, UR8, 0x2 ;  /* 0x0000000828247c11 */ /* 0x002fe2000f8010ff */
[----:B------:R-:W-:Y:S02]  /*1ee0*/  IMAD.WIDE R142, R96, 0x4, R138 ;  /* 0x00000004608e7825 */ /* 0x000fe400078e028a */
[----:B------:R1:W2:Y:S01]  /*1ef0*/  LDG.E.EL R90, desc[UR6][R136.64] ;  /* 0x00000006885a7981 */ /* 0x0002a2000c2e1900 */
[----:B------:R-:W-:Y:S02]  /*1f00*/  LEA.HI.X R37, R40, UR9, R41, 0x2, P0 ;  /* 0x0000000928257c11 */ /* 0x000fe400080f1429 */
[C---:B0-----:R-:W-:Y:S01]  /*1f10*/  LEA R28, P0, R42.reuse, UR8, 0x2 ;  /* 0x000000082a1c7c11 */ /* 0x041fe2000f8010ff */
[----:B------:R-:W-:Y:S01]  /*1f20*/  IMAD.WIDE R140, R89, 0x4, R138 ;  /* 0x00000004598c7825 */ /* 0x000fe200078e028a */
[----:B------:R-:W2:Y:S02]  /*1f30*/  LDG.E.EL R82, desc[UR6][R142.64] ;  /* 0x000000068e527981 */ /* 0x000ea4000c2e1900 */
[----:B------:R-:W-:Y:S01]  /*1f40*/  LEA.HI.X R29, R42, UR9, R43, 0x2, P0 ;  /* 0x000000092a1d7c11 */ /* 0x000fe200080f142b */
[----:B------:R-:W-:Y:S01]  /*1f50*/  IMAD.WIDE R138, R81, 0x4, R138 ;  /* 0x00000004518a7825 */ /* 0x000fe200078e028a */
[----:B------:R-:W2:Y:S03]  /*1f60*/  LDG.E.EL R88, desc[UR6][R140.64] ;  /* 0x000000068c587981 */ /* 0x000ea6000c2e1900 */
[--C-:B------:R-:W-:Y:S01]  /*1f70*/  IMAD.WIDE R40, R83, 0x4, R36.reuse ;  /* 0x0000000453287825 */ /* 0x100fe200078e0224 */
[----:B------:R0:W2:Y:S03]  /*1f80*/  LDG.E.EL R86, desc[UR6][R138.64] ;  /* 0x000000068a567981 */ /* 0x0000a6000c2e1900 */
[C-C-:B-1----:R-:W-:Y:S01]  /*1f90*/  IMAD.WIDE R136, R96.reuse, 0x4, R36.reuse ;  /* 0x0000000460887825 */ /* 0x142fe200078e0224 */
[----:B------:R1:W2:Y:S03]  /*1fa0*/  LDG.E.EL R115, desc[UR6][R40.64] ;  /* 0x0000000628737981 */ /* 0x0002a6000c2e1900 */
[----:B------:R-:W-:Y:S01]  /*1fb0*/  IMAD.WIDE R38, R89, 0x4, R36 ;  /* 0x0000000459267825 */ /* 0x000fe200078e0224 */
[----:B------:R-:W2:Y:S03]  /*1fc0*/  LDG.E.EL R113, desc[UR6][R136.64] ;  /* 0x0000000688717981 */ /* 0x000ea6000c2e1900 */
[--C-:B0-----:R-:W-:Y:S01]  /*1fd0*/  IMAD.WIDE R138, R83, 0x4, R28.reuse ;  /* 0x00000004538a7825 */ /* 0x101fe200078e021c */
[----:B------:R-:W2:Y:S03]  /*1fe0*/  LDG.E.EL R101, desc[UR6][R38.64] ;  /* 0x0000000626657981 */ /* 0x000ea6000c2e1900 */
[--C-:B------:R-:W-:Y:S01]  /*1ff0*/  IMAD.WIDE R42, R96, 0x4, R28.reuse ;  /* 0x00000004602a7825 */ /* 0x100fe200078e021c */
[----:B------:R-:W2:Y:S03]  /*2000*/  LDG.E.EL R56, desc[UR6][R138.64] ;  /* 0x000000068a387981 */ /* 0x000ea6000c2e1900 */
[----:B-1----:R-:W-:Y:S01]  /*2010*/  IMAD.WIDE R40, R89, 0x4, R28 ;  /* 0x0000000459287825 */ /* 0x002fe200078e021c */
[----:B------:R-:W2:Y:S03]  /*2020*/  LDG.E.EL R60, desc[UR6][R42.64] ;  /* 0x000000062a3c7981 */ /* 0x000ea6000c2e1900 */
[C---:B------:R-:W-:Y:S01]  /*2030*/  IMAD.WIDE R36, R81.reuse, 0x4, R36 ;  /* 0x0000000451247825 */ /* 0x040fe200078e0224 */
[----:B------:R0:W2:Y:S03]  /*2040*/  LDG.E.EL R58, desc[UR6][R40.64] ;  /* 0x00000006283a7981 */ /* 0x0000a6000c2e1900 */
[----:B------:R-:W-:Y:S01]  /*2050*/  IMAD.WIDE R28, R81, 0x4, R28 ;  /* 0x00000004511c7825 */ /* 0x000fe200078e021c */
[----:B------:R1:W2:Y:S04]  /*2060*/  LDG.E.EL R103, desc[UR6][R36.64] ;  /* 0x0000000624677981 */ /* 0x0002a8000c2e1900 */
[----:B------:R0:W2:Y:S01]  /*2070*/  LDG.E.EL R62, desc[UR6][R28.64] ;  /* 0x000000061c3e7981 */ /* 0x0000a2000c2e1900 */
[----:B------:R-:W-:Y:S06]  /*2080*/  BAR.SYNC.DEFER_BLOCKING 0x0 ;  /* 0x0000000000007b1d */ /* 0x000fec0000010000 */
[----:B------:R-:W-:Y:S02]  /*2090*/  STS.64 [R5], R134 ;  /* 0x0000008605007388 */ /* 0x000fe40000000a00 */
[----:B------:R-:W-:Y:S01]  /*20a0*/  BAR.SYNC.DEFER_BLOCKING 0x0 ;  /* 0x0000000000007b1d */ /* 0x000fe20000010000 */
[----:B---3--:R-:W-:Y:S01]  /*20b0*/  FADD R114, -R109, R114 ;  /* 0x000000726d727221 */ /* 0x008fe20000000100 */
[----:B------:R-:W-:Y:S01]  /*20c0*/  FADD R122, -R95, R78 ;  /* 0x0000004e5f7a7221 */ /* 0x000fe20000000100 */
[----:B------:R-:W-:Y:S01]  /*20d0*/  FADD R112, -R93, R112 ;  /* 0x000000705d707221 */ /* 0x000fe20000000100 */
[----:B0-----:R-:W-:Y:S01]  /*20e0*/  FADD R40, -R87, R108 ;  /* 0x0000006c57287221 */ /* 0x001fe20000000100 */
[C---:B------:R-:W-:Y:S01]  /*20f0*/  FFMA R78, R30.reuse, R114, R109 ;  /* 0x000000721e4e7223 */ /* 0x040fe2000000006d */
[C---:B------:R-:W-:Y:S01]  /*2100*/  FFMA R122, R30.reuse, R122, R95 ;  /* 0x0000007a1e7a7223 */ /* 0x040fe2000000005f */
[C---:B------:R-:W-:Y:S01]  /*2110*/  FFMA R108, R30.reuse, R112, R93 ;  /* 0x000000701e6c7223 */ /* 0x040fe2000000005d */
[----:B------:R-:W-:Y:S01]  /*2120*/  FFMA R30, R30, R40, R87 ;  /* 0x000000281e1e7223 */ /* 0x000fe20000000057 */
[----:B-1----:R-:W0:Y:S04]  /*2130*/  LDS.128 R36, [R7] ;  /* 0x0000000007247984 */ /* 0x002e280000000c00 */
[----:B------:R-:W1:Y:S01]  /*2140*/  LDS.128 R40, [R7+0x10] ;  /* 0x0000100007287984 */ /* 0x000e620000000c00 */
[----:B------:R-:W-:Y:S01]  /*2150*/  FADD R55, -R106, R55 ;  /* 0x000000376a377221 */ /* 0x000fe20000000100 */
[----:B------:R-:W-:Y:S01]  /*2160*/  FADD R65, -R72, R65 ;  /* 0x0000004148417221 */ /* 0x000fe20000000100 */
[----:B------:R-:W-:Y:S01]  /*2170*/  FADD R59, -R98, R59 ;  /* 0x0000003b623b7221 */ /* 0x000fe20000000100 */
[----:B------:R-:W-:Y:S01]  /*2180*/  FADD R57, -R102, R57 ;  /* 0x0000003966397221 */ /* 0x000fe20000000100 */
[----:B----4-:R-:W-:Y:S01]  /*2190*/  FADD R95, -R110, R133 ;  /* 0x000000856e5f7221 */ /* 0x010fe20000000100 */
[----:B------:R-:W-:Y:S01]  /*21a0*/  FADD R93, -R104, R131 ;  /* 0x00000083685d7221 */ /* 0x000fe20000000100 */
[----:B------:R-:W-:Y:S01]  /*21b0*/  FADD R99, -R94, R99 ;  /* 0x000000635e637221 */ /* 0x000fe20000000100 */
[----:B------:R-:W-:Y:S01]  /*21c0*/  FADD R85, -R92, R85 ;  /* 0x000000555c557221 */ /* 0x000fe20000000100 */
[C---:B------:R-:W-:Y:S01]  /*21d0*/  FFMA R106, R31.reuse, R55, R106 ;  /* 0x000000371f6a7223 */ /* 0x040fe2000000006a */
[C---:B------:R-:W-:Y:S01]  /*21e0*/  FFMA R72, R31.reuse, R65, R72 ;  /* 0x000000411f487223 */ /* 0x040fe20000000048 */
[C---:B------:R-:W-:Y:S01]  /*21f0*/  FFMA R98, R31.reuse, R59, R98 ;  /* 0x0000003b1f627223 */ /* 0x040fe20000000062 */
[C---:B------:R-:W-:Y:S01]  /*2200*/  FFMA R102, R31.reuse, R57, R102 ;  /* 0x000000391f667223 */ /* 0x040fe20000000066 */
[C---:B------:R-:W-:Y:S01]  /*2210*/  FFMA R95, R31.reuse, R95, R110 ;  /* 0x0000005f1f5f7223 */ /* 0x040fe2000000006e */
[C---:B------:R-:W-:Y:S01]  /*2220*/  FFMA R93, R31.reuse, R93, R104 ;  /* 0x0000005d1f5d7223 */ /* 0x040fe20000000068 */
[C---:B------:R-:W-:Y:S01]  /*2230*/  FFMA R131, R31.reuse, R99, R94 ;  /* 0x000000631f837223 */ /* 0x040fe2000000005e */
[----:B------:R-:W-:Y:S01]  /*2240*/  FFMA R133, R31, R85, R92 ;  /* 0x000000551f857223 */ /* 0x000fe2000000005c */
[----:B0-----:R-:W-:-:S04]  /*2250*/  LEA R28, P0, R36, UR8, 0x2 ;  /* 0x00000008241c7c11 */ /* 0x001fc8000f8010ff */
[----:B------:R-:W-:Y:S01]  /*2260*/  LEA.HI.X R29, R36, UR9, R37, 0x2, P0 ;  /* 0x00000009241d7c11 */ /* 0x000fe200080f1425 */
[----:B------:R-:W-:Y:S01]  /*2270*/  FADD R36, -R67, R30 ;  /* 0x0000001e43247221 */ /* 0x000fe20000000100 */
[----:B------:R-:W-:-:S03]  /*2280*/  LEA R30, P0, R38, UR8, 0x2 ;  /* 0x00000008261e7c11 */ /* 0x000fc6000f8010ff */
[----:B------:R-:W-:Y:S01]  /*2290*/  FFMA R55, R36, R34, R67 ;  /* 0x0000002224377223 */ /* 0x000fe20000000043 */
[----:B------:R-:W-:Y:S01]  /*22a0*/  IMAD.WIDE R144, R83, 0x4, R28 ;  /* 0x0000000453907825 */ /* 0x000fe200078e021c */
[----:B------:R-:W-:-:S03]  /*22b0*/  LEA.HI.X R31, R38, UR9, R39, 0x2, P0 ;  /* 0x00000009261f7c11 */ /* 0x000fc600080f1427 */
[--C-:B------:R-:W-:Y:S01]  /*22c0*/  IMAD.WIDE R142, R96, 0x4, R28.reuse ;  /* 0x00000004608e7825 */ /* 0x100fe200078e021c */
[----:B------:R-:W2:Y:S03]  /*22d0*/  LDG.E.EL R118, desc[UR6][R144.64] ;  /* 0x0000000690767981 */ /* 0x000ea6000c2e1900 */
[--C-:B------:R-:W-:Y:S01]  /*22e0*/  IMAD.WIDE R36, R89, 0x4, R28.reuse ;  /* 0x0000000459247825 */ /* 0x100fe200078e021c */
[----:B------:R-:W5:Y:S03]  /*22f0*/  LDG.E.EL R116, desc[UR6][R142.64] ;  /* 0x000000068e747981 */ /* 0x000f66000c2e1900 */
[----:B------:R-:W-:Y:S01]  /*2300*/  IMAD.WIDE R140, R81, 0x4, R28 ;  /* 0x00000004518c7825 */ /* 0x000fe200078e021c */
[C---:B-1----:R-:W-:Y:S01]  /*2310*/  LEA R28, P0, R40.reuse, UR8, 0x2 ;  /* 0x00000008281c7c11 */ /* 0x042fe2000f8010ff */
[----:B------:R0:W3:Y:S03]  /*2320*/  LDG.E.EL R112, desc[UR6][R36.64] ;  /* 0x0000000624707981 */ /* 0x0000e6000c2e1900 */
[----:B------:R-:W-:Y:S01]  /*2330*/  LEA.HI.X R29, R40, UR9, R41, 0x2, P0 ;  /* 0x00000009281d7c11 */ /* 0x000fe200080f1429 */
[----:B------:R-:W-:Y:S01]  /*2340*/  IMAD.WIDE R138, R83, 0x4, R30 ;  /* 0x00000004538a7825 */ /* 0x000fe200078e021e */
[----:B------:R-:W4:Y:S01]  /*2350*/  LDG.E.EL R110, desc[UR6][R140.64] ;  /* 0x000000068c6e7981 */ /* 0x000f22000c2e1900 */
[----:B0-----:R-:W-:-:S02]  /*2360*/  LEA R36, P0, R42, UR8, 0x2 ;  /* 0x000000082a247c11 */ /* 0x001fc4000f8010ff */
[----:B------:R-:W-:Y:S01]  /*2370*/  IMAD.WIDE R136, R96, 0x4, R30 ;  /* 0x0000000460887825 */ /* 0x000fe200078e021e */
[----:B------:R0:W2:Y:S01]  /*2380*/  LDG.E.EL R109, desc[UR6][R138.64] ;  /* 0x000000068a6d7981 */ /* 0x0000a2000c2e1900 */
[----:B------:R-:W-:Y:S02]  /*2390*/  LEA.HI.X R37, R42, UR9, R43, 0x2, P0 ;  /* 0x000000092a257c11 */ /* 0x000fe400080f142b */
[--C-:B------:R-:W-:Y:S01]  /*23a0*/  IMAD.WIDE R38, R81, 0x4, R30.reuse ;  /* 0x0000000451267825 */ /* 0x100fe200078e021e */
[----:B------:R1:W2:Y:S03]  /*23b0*/  LDG.E.EL R99, desc[UR6][R136.64] ;  /* 0x0000000688637981 */ /* 0x0002a6000c2e1900 */
[----:B------:R-:W-:Y:S01]  /*23c0*/  IMAD.WIDE R134, R89, 0x4, R30 ;  /* 0x0000000459867825 */ /* 0x000fe200078e021e */
[----:B------:R1:W2:Y:S03]  /*23d0*/  LDG.E.EL R85, desc[UR6][R38.64] ;  /* 0x0000000626557981 */ /* 0x0002a6000c2e1900 */
[--C-:B0-----:R-:W-:Y:S01]  /*23e0*/  IMAD.WIDE R138, R83, 0x4, R28.reuse ;  /* 0x00000004538a7825 */ /* 0x101fe200078e021c */
[----:B------:R0:W4:Y:S03]  /*23f0*/  LDG.E.EL R87, desc[UR6][R134.64] ;  /* 0x0000000686577981 */ /* 0x000126000c2e1900 */
[C-C-:B------:R-:W-:Y:S01]  /*2400*/  IMAD.WIDE R40, R96.reuse, 0x4, R28.reuse ;  /* 0x0000000460287825 */ /* 0x140fe200078e021c */
[----:B------:R-:W4:Y:S03]  /*2410*/  LDG.E.EL R114, desc[UR6][R138.64] ;  /* 0x000000068a727981 */ /* 0x000f26000c2e1900 */
[----:B------:R-:W-:Y:S01]  /*2420*/  IMAD.WIDE R30, R89, 0x4, R28 ;  /* 0x00000004591e7825 */ /* 0x000fe200078e021c */
[----:B------:R0:W4:Y:S03]  /*2430*/  LDG.E.EL R104, desc[UR6][R40.64] ;  /* 0x0000000628687981 */ /* 0x000126000c2e1900 */
[--C-:B-1----:R-:W-:Y:S01]  /*2440*/  IMAD.WIDE R136, R83, 0x4, R36.reuse ;  /* 0x0000000453887825 */ /* 0x102fe200078e0224 */
[----:B------:R-:W4:Y:S03]  /*2450*/  LDG.E.EL R94, desc[UR6][R30.64] ;  /* 0x000000061e5e7981 */ /* 0x000f26000c2e1900 */
[--C-:B------:R-:W-:Y:S01]  /*2460*/  IMAD.WIDE R42, R96, 0x4, R36.reuse ;  /* 0x00000004602a7825 */ /* 0x100fe200078e0224 */
[----:B------:R-:W4:Y:S03]  /*2470*/  LDG.E.EL R65, desc[UR6][R136.64] ;  /* 0x0000000688417981 */ /* 0x000f26000c2e1900 */
[----:B------:R-:W-:Y:S01]  /*2480*/  IMAD.WIDE R38, R89, 0x4, R36 ;  /* 0x0000000459267825 */ /* 0x000fe200078e0224 */
[----:B------:R-:W4:Y:S03]  /*2490*/  LDG.E.EL R59, desc[UR6][R42.64] ;  /* 0x000000062a3b7981 */ /* 0x000f26000c2e1900 */
[C---:B------:R-:W-:Y:S01]  /*24a0*/  IMAD.WIDE R28, R81.reuse, 0x4, R28 ;  /* 0x00000004511c7825 */ /* 0x040fe200078e021c */
[----:B------:R-:W4:Y:S03]  /*24b0*/  LDG.E.EL R67, desc[UR6][R38.64] ;  /* 0x0000000626437981 */ /* 0x000f26000c2e1900 */
[----:B------:R-:W-:Y:S01]  /*24c0*/  IMAD.WIDE R36, R81, 0x4, R36 ;  /* 0x0000000451247825 */ /* 0x000fe200078e0224 */
[----:B------:R1:W4:Y:S04]  /*24d0*/  LDG.E.EL R92, desc[UR6][R28.64] ;  /* 0x000000061c5c7981 */ /* 0x000328000c2e1900 */
[----:B------:R1:W4:Y:S01]  /*24e0*/  LDG.E.EL R57, desc[UR6][R36.64] ;  /* 0x0000000624397981 */ /* 0x000322000c2e1900 */
[----:B------:R-:W-:Y:S06]  /*24f0*/  BAR.SYNC.DEFER_BLOCKING 0x0 ;  /* 0x0000000000007b1d */ /* 0x000fec0000010000 */
[----:B------:R-:W-:Y:S02]  /*2500*/  STS [R3], R64 ;  /* 0x0000004003007388 */ /* 0x000fe40000000800 */
[----:B------:R-:W-:Y:S01]  /*2510*/  BAR.SYNC.DEFER_BLOCKING 0x0 ;  /* 0x0000000000007b1d */ /* 0x000fe20000010000 */
[----:B0-----:R-:W-:-:S02]  /*2520*/  IMAD R134, R61, 0xa, RZ ;  /* 0x0000000a3d867824 */ /* 0x001fc400078e02ff */
[----:B------:R-:W-:-:S03]  /*2530*/  IMAD.WIDE.U32 R40, R66, 0xa, R128 ;  /* 0x0000000a42287825 */ /* 0x000fc600078e0080 */
[----:B-1----:R-:W-:Y:S02]  /*2540*/  LDS.128 R28, [R45] ;  /* 0x000000002d1c7984 */ /* 0x002fe40000000c00 */
[----:B------:R-:W-:Y:S01]  /*2550*/  IADD3 R41, R41, R134, RZ ;  /* 0x0000008629297210 */ /* 0x000fe20007ffe0ff */
[----:B------:R-:W-:Y:S06]  /*2560*/  BAR.SYNC.DEFER_BLOCKING 0x0 ;  /* 0x0000000000007b1d */ /* 0x000fec0000010000 */
[----:B------:R-:W-:Y:S02]  /*2570*/  STS.64 [R5], R40 ;  /* 0x0000002805007388 */ /* 0x000fe40000000a00 */
[----:B------:R-:W-:Y:S06]  /*2580*/  BAR.SYNC.DEFER_BLOCKING 0x0 ;  /* 0x0000000000007b1d */ /* 0x000fec0000010000 */
[----:B------:R-:W0:Y:S04]  /*2590*/  LDS.128 R36, [R7] ;  /* 0x0000000007247984 */ /* 0x000e280000000c00 */
[----:B------:R-:W1:Y:S01]  /*25a0*/  LDS.128 R40, [R7+0x10] ;  /* 0x0000100007287984 */ /* 0x000e620000000c00 */
[----:B------:R-:W-:-:S04]  /*25b0*/  IMAD.WIDE.U32 R126, R66, 0xa, R126 ;  /* 0x0000000a427e7825 */ /* 0x000fc800078e007e */
[----:B------:R-:W-:Y:S01]  /*25c0*/  FADD R78, -R73, R78 ;  /* 0x0000004e494e7221 */ /* 0x000fe20000000100 */
[----:B------:R-:W-:Y:S02]  /*25d0*/  IADD3 R135, R134, R127, RZ ;  /* 0x0000007f86877210 */ /* 0x000fe40007ffe0ff */
[----:B------:R-:W-:Y:S01]  /*25e0*/  MOV R134, R126 ;  /* 0x0000007e00867202 */ /* 0x000fe20000000f00 */
[----:B------:R-:W-:Y:S01]  /*25f0*/  FADD R74, -R71, R74 ;  /* 0x0000004a474a7221 */ /* 0x000fe20000000100 */
[----:B------:R-:W-:Y:S01]  /*2600*/  FADD R76, -R91, R76 ;  /* 0x0000004c5b4c7221 */ /* 0x000fe20000000100 */
[----:B------:R-:W-:Y:S01]  /*2610*/  FFMA R73, R78, R34, R73 ;  /* 0x000000224e497223 */ /* 0x000fe20000000049 */
[----:B------:R-:W-:Y:S01]  /*2620*/  FADD R68, -R69, R68 ;  /* 0x0000004445447221 */ /* 0x000fe20000000100 */
[-C--:B------:R-:W-:Y:S01]  /*2630*/  FFMA R78, R74, R32.reuse, R71 ;  /* 0x000000204a4e7223 */ /* 0x080fe20000000047 */
[-C--:B------:R-:W-:Y:S01]  /*2640*/  FFMA R71, R76, R32.reuse, R91 ;  /* 0x000000204c477223 */ /* 0x080fe2000000005b */
[----:B------:R-:W-:Y:S01]  /*2650*/  FADD R131, -R102, R131 ;  /* 0x0000008366837221 */ /* 0x000fe20000000100 */
[----:B------:R-:W-:Y:S01]  /*2660*/  FADD R108, -R97, R108 ;  /* 0x0000006c616c7221 */ /* 0x000fe20000000100 */
[----:B------:R-:W-:Y:S01]  /*2670*/  FADD R122, -R63, R122 ;  /* 0x0000007a3f7a7221 */ /* 0x000fe20000000100 */
[----:B------:R-:W-:Y:S01]  /*2680*/  FADD R133, -R106, R133 ;  /* 0x000000856a857221 */ /* 0x000fe20000000100 */
[----:B------:R-:W-:Y:S01]  /*2690*/  FADD R93, -R98, R93 ;  /* 0x0000005d625d7221 */ /* 0x000fe20000000100 */
[----:B------:R-:W-:Y:S01]  /*26a0*/  FADD R91, -R72, R95 ;  /* 0x0000005f485b7221 */ /* 0x000fe20000000100 */
[----:B------:R-:W-:Y:S01]  /*26b0*/  FFMA R69, R68, R32, R69 ;  /* 0x0000002044457223 */ /* 0x000fe20000000045 */
[-C--:B------:R-:W-:Y:S01]  /*26c0*/  FFMA R61, R108, R34.reuse, R97 ;  /* 0x000000226c3d7223 */ /* 0x080fe20000000061 */
[----:B------:R-:W-:Y:S01]  /*26d0*/  FFMA R63, R122, R34, R63 ;  /* 0x000000227a3f7223 */ /* 0x000fe2000000003f */
[----:B0-----:R-:W-:-:S04]  /*26e0*/  LEA R126, P0, R36, UR8, 0x2 ;  /* 0x00000008247e7c11 */ /* 0x001fc8000f8010ff */
[----:B------:R-:W-:Y:S02]  /*26f0*/  LEA.HI.X R127, R36, UR9, R37, 0x2, P0 ;  /* 0x00000009247f7c11 */ /* 0x000fe400080f1425 */
[----:B------:R-:W-:Y:S01]  /*2700*/  LEA R136, P0, R38, UR8, 0x2 ;  /* 0x0000000826887c11 */ /* 0x000fe2000f8010ff */
[----:B------:R-:W-:-:S04]  /*2710*/  IMAD.WIDE R36, R96, 0x4, R126 ;  /* 0x0000000460247825 */ /* 0x000fc800078e027e */
[-C--:B------:R-:W-:Y:S01]  /*2720*/  FFMA R66, R133, R35.reuse, R106 ;  /* 0x0000002385427223 */ /* 0x080fe2000000006a */
[-C--:B------:R-:W-:Y:S01]  /*2730*/  FFMA R64, R131, R35.reuse, R102 ;  /* 0x0000002383407223 */ /* 0x080fe20000000066 */
[-C--:B------:R-:W-:Y:S01]  /*2740*/  FFMA R68, R93, R35.reuse, R98 ;  /* 0x000000235d447223 */ /* 0x080fe20000000062 */
[----:B------:R-:W-:Y:S01]  /*2750*/  FFMA R91, R91, R35, R72 ;  /* 0x000000235b5b7223 */ /* 0x000fe20000000048 */
[----:B------:R-:W-:Y:S01]  /*2760*/  LEA.HI.X R137, R38, UR9, R39, 0x2, P0 ;  /* 0x0000000926897c11 */ /* 0x000fe200080f1427 */
[----:B------:R-:W-:Y:S01]  /*2770*/  IMAD.WIDE R34, R89, 0x4, R126 ;  /* 0x0000000459227825 */ /* 0x000fe200078e027e */
[----:B------:R1:W4:Y:S04]  /*2780*/  LDG.E.EL R131, desc[UR6][R36.64] ;  /* 0x0000000624837981 */ /* 0x000328000c2e1900 */
[----:B------:R0:W4:Y:S01]  /*2790*/  LDG.E.EL R129, desc[UR6][R34.64] ;  /* 0x0000000622817981 */ /* 0x000122000c2e1900 */
[----:B-1----:R-:W-:Y:S01]  /*27a0*/  LEA R36, P0, R40, UR8, 0x2 ;  /* 0x0000000828247c11 */ /* 0x002fe2000f8010ff */
[----:B------:R-:W-:-:S03]  /*27b0*/  IMAD.WIDE R38, R83, 0x4, R136 ;  /* 0x0000000453267825 */ /* 0x000fc600078e0288 */
[----:B------:R-:W-:Y:S02]  /*27c0*/  LEA.HI.X R37, R40, UR9, R41, 0x2, P0 ;  /* 0x0000000928257c11 */ /* 0x000fe400080f1429 */
[----:B0-----:R-:W-:Y:S01]  /*27d0*/  LEA R34, P0, R42, UR8, 0x2 ;  /* 0x000000082a227c11 */ /* 0x001fe2000f8010ff */
[--C-:B------:R-:W-:Y:S01]  /*27e0*/  IMAD.WIDE R142, R96, 0x4, R136.reuse ;  /* 0x00000004608e7825 */ /* 0x100fe200078e0288 */
[----:B------:R0:W4:Y:S03]  /*27f0*/  LDG.E.EL R108, desc[UR6][R38.64] ;  /* 0x00000006266c7981 */ /* 0x000126000c2e1900 */
[----:B------:R-:W-:Y:S01]  /*2800*/  IMAD.WIDE R138, R89, 0x4, R136 ;  /* 0x00000004598a7825 */ /* 0x000fe200078e0288 */
[----:B------:R-:W-:-:S03]  /*2810*/  LEA.HI.X R35, R42, UR9, R43, 0x2, P0 ;  /* 0x000000092a237c11 */ /* 0x000fc600080f142b */
[----:B------:R-:W-:Y:S01]  /*2820*/  FADD R70, -R75, R70 ;  /* 0x000000464b467221 */ /* 0x000fe20000000100 */
[----:B------:R1:W4:Y:S01]  /*2830*/  LDG.E.EL R106, desc[UR6][R142.64] ;  /* 0x000000068e6a7981 */ /* 0x000322000c2e1900 */
[----:B------:R-:W-:-:S03]  /*2840*/  IMAD.WIDE R136, R81, 0x4, R136 ;  /* 0x0000000451887825 */ /* 0x000fc600078e0288 */
[----:B------:R0:W4:Y:S01]  /*2850*/  LDG.E.EL R102, desc[UR6][R138.64] ;  /* 0x000000068a667981 */ /* 0x000122000c2e1900 */
[----:B------:R-:W-:-:S03]  /*2860*/  IMAD.WIDE R132, R83, 0x4, R126 ;  /* 0x0000000453847825 */ /* 0x000fc600078e027e */
[----:B------:R0:W4:Y:S01]  /*2870*/  LDG.E.EL R98, desc[UR6][R136.64] ;  /* 0x0000000688627981 */ /* 0x000122000c2e1900 */
[----:B------:R-:W-:-:S04]  /*2880*/  IMAD.WIDE R126, R81, 0x4, R126 ;  /* 0x00000004517e7825 */ /* 0x000fc800078e027e */
[----:B------:R-:W-:-:S04]  /*2890*/  IMAD.WIDE R40, R83, 0x4, R36 ;  /* 0x0000000453287825 */ /* 0x000fc800078e0224 */
[----:B------:R-:W-:-:S04]  /*28a0*/  IMAD.WIDE R140, R96, 0x4, R36 ;  /* 0x00000004608c7825 */ /* 0x000fc800078e0224 */
[----:B0-----:R-:W-:-:S04]  /*28b0*/  IMAD.WIDE R38, R89, 0x4, R36 ;  /* 0x0000000459267825 */ /* 0x001fc800078e0224 */
[----:B------:R-:W-:-:S04]  /*28c0*/  IMAD.WIDE R42, R81, 0x4, R34 ;  /* 0x00000004512a7825 */ /* 0x000fc800078e0222 */
[----:B------:R-:W-:Y:S01]  /*28d0*/  FFMA R75, R70, R32, R75 ;  /* 0x00000020464b7223 */ /* 0x000fe2000000004b */
[----:B------:R-:W4:Y:S01]  /*28e0*/  LDG.E.EL R133, desc[UR6][R132.64] ;  /* 0x0000000684857981 */ /* 0x000f22000c2e1900 */
[----:B------:R-:W-:-:S03]  /*28f0*/  IMAD.WIDE R36, R81, 0x4, R36 ;  /* 0x0000000451247825 */ /* 0x000fc600078e0224 */
[----:B------:R-:W4:Y:S01]  /*2900*/  LDG.E.EL R127, desc[UR6][R126.64] ;  /* 0x000000067e7f7981 */ /* 0x000f22000c2e1900 */
[----:B-1----:R-:W-:-:S03]  /*2910*/  IMAD.WIDE R142, R83, 0x4, R34 ;  /* 0x00000004538e7825 */ /* 0x002fc600078e0222 */
[----:B------:R-:W4:Y:S01]  /*2920*/  LDG.E.EL R41, desc[UR6][R40.64] ;  /* 0x0000000628297981 */ /* 0x000f22000c2e1900 */
[----:B------:R-:W-:-:S03]  /*2930*/  IMAD.WIDE R138, R96, 0x4, R34 ;  /* 0x00000004608a7825 */ /* 0x000fc600078e0222 */
[----:B------:R-:W4:Y:S01]  /*2940*/  LDG.E.EL R97, desc[UR6][R140.64] ;  /* 0x000000068c617981 */ /* 0x000f22000c2e1900 */
[----:B------:R-:W-:-:S03]  /*2950*/  IMAD.WIDE R136, R89, 0x4, R34 ;  /* 0x0000000459887825 */ /* 0x000fc600078e0222 */
[----:B------:R-:W4:Y:S04]  /*2960*/  LDG.E.EL R95, desc[UR6][R38.64] ;  /* 0x00000006265f7981 */ /* 0x000f28000c2e1900 */
[----:B------:R0:W4:Y:S04]  /*2970*/  LDG.E.EL R93, desc[UR6][R36.64] ;  /* 0x00000006245d7981 */ /* 0x000128000c2e1900 */
[----:B------:R-:W4:Y:S04]  /*2980*/  LDG.E.EL R70, desc[UR6][R142.64] ;  /* 0x000000068e467981 */ /* 0x000f28000c2e1900 */
[----:B------:R-:W4:Y:S04]  /*2990*/  LDG.E.EL R72, desc[UR6][R138.64] ;  /* 0x000000068a487981 */ /* 0x000f28000c2e1900 */
[----:B------:R-:W4:Y:S04]  /*29a0*/  LDG.E.EL R74, desc[UR6][R136.64] ;  /* 0x00000006884a7981 */ /* 0x000f28000c2e1900 */
[----:B------:R1:W4:Y:S01]  /*29b0*/  LDG.E.EL R76, desc[UR6][R42.64] ;  /* 0x000000062a4c7981 */ /* 0x000322000c2e1900 */
[----:B------:R-:W-:Y:S06]  /*29c0*/  BAR.SYNC.DEFER_BLOCKING 0x0 ;  /* 0x0000000000007b1d */ /* 0x000fec0000010000 */
[----:B------:R-:W-:Y:S02]  /*29d0*/  STS.64 [R5], R134 ;  /* 0x0000008605007388 */ /* 0x000fe40000000a00 */
[----:B------:R-:W-:Y:S06]  /*29e0*/  BAR.SYNC.DEFER_BLOCKING 0x0 ;  /* 0x0000000000007b1d */ /* 0x000fec0000010000 */
[----:B0-----:R-:W0:Y:S01]  /*29f0*/  LDS.128 R36, [R7] ;  /* 0x0000000007247984 */ /* 0x001e220000000c00 */
[----:B------:R-:W-:-:S04]  /*2a00*/  FADD R125, -R80, R125 ;  /* 0x0000007d507d7221 */ /* 0x000fc80000000100 */
[----:B------:R-:W-:Y:S01]  /*2a10*/  FFMA R80, R125, R33, R80 ;  /* 0x000000217d507223 */ /* 0x000fe20000000050 */
[----:B0-----:R-:W-:-:S04]  /*2a20*/  LEA R34, P0, R36, UR8, 0x2 ;  /* 0x0000000824227c11 */ /* 0x001fc8000f8010ff */
[----:B------:R-:W-:-:S03]  /*2a30*/  LEA.HI.X R35, R36, UR9, R37, 0x2, P0 ;  /* 0x0000000924237c11 */ /* 0x000fc600080f1425 */
[----:B------:R-:W-:-:S06]  /*2a40*/  IMAD.WIDE R36, R96, 0x4, R34 ;  /* 0x0000000460247825 */ /* 0x000fcc00078e0222 */
[----:B------:R-:W4:Y:S01]  /*2a50*/  LDG.E.EL R36, desc[UR6][R36.64] ;  /* 0x0000000624247981 */ /* 0x000f22000c2e1900 */
[----:B-1----:R-:W-:-:S04]  /*2a60*/  IMAD.WIDE R42, R81, 0x4, R34 ;  /* 0x00000004512a7825 */ /* 0x002fc800078e0222 */
[----:B------:R-:W-:Y:S02]  /*2a70*/  IMAD.WIDE R124, R83, 0x4, R34 ;  /* 0x00000004537c7825 */ /* 0x000fe400078e0222 */
[----:B------:R-:W4:Y:S04]  /*2a80*/  LDG.E.EL R42, desc[UR6][R42.64] ;  /* 0x000000062a2a7981 */ /* 0x000f28000c2e1900 */
[----:B------:R-:W4:Y:S01]  /*2a90*/  LDG.E.EL R40, desc[UR6][R124.64] ;  /* 0x000000067c287981 */ /* 0x000f22000c2e1900 */
[----:B------:R-:W-:-:S04]  /*2aa0*/  FADD R123, -R84, R123 ;  /* 0x0000007b547b7221 */ /* 0x000fc80000000100 */
[----:B------:R-:W-:Y:S01]  /*2ab0*/  FFMA R84, R123, R33, R84 ;  /* 0x000000217b547223 */ /* 0x000fe20000000054 */
[----:B------:R-:W-:-:S06]  /*2ac0*/  IMAD.WIDE R122, R89, 0x4, R34 ;  /* 0x00000004597a7825 */ /* 0x000fcc00078e0222 */
[----:B------:R-:W4:Y:S01]  /*2ad0*/  LDG.E.EL R122, desc[UR6][R122.64] ;  /* 0x000000067a7a7981 */ /* 0x000f22000c2e1900 */
[----:B------:R-:W-:Y:S01]  /*2ae0*/  FADD R117, -R100, R117 ;  /* 0x0000007564757221 */ /* 0x000fe20000000100 */
[----:B------:R-:W-:-:S03]  /*2af0*/  FADD R105, -R120, R105 ;  /* 0x0000006978697221 */ /* 0x000fc60000000100 */
[-C--:B------:R-:W-:Y:S01]  /*2b00*/  FFMA R100, R117, R33.reuse, R100 ;  /* 0x0000002175647223 */ /* 0x080fe20000000064 */
[----:B------:R-:W-:Y:S02]  /*2b10*/  FFMA R120, R105, R33, R120 ;  /* 0x0000002169787223 */ /* 0x000fe40000000078 */
[----:B------:R-:W0:Y:S01]  /*2b20*/  LDS.128 R32, [R7+0x10] ;  /* 0x0000100007207984 */ /* 0x000e220000000c00 */
[----:B--2---:R-:W-:Y:S01]  /*2b30*/  FADD R118, -R121, R118 ;  /* 0x0000007679767221 */ /* 0x004fe20000000100 */
[----:B-----5:R-:W-:Y:S01]  /*2b40*/  FADD R116, -R119, R116 ;  /* 0x0000007477747221 */ /* 0x020fe20000000100 */
[----:B---3--:R-:W-:Y:S02]  /*2b50*/  FADD R112, -R107, R112 ;  /* 0x000000706b707221 */ /* 0x008fe40000000100 */
[C---:B------:R-:W-:Y:S01]  /*2b60*/  FFMA R121, R28.reuse, R118, R121 ;  /* 0x000000761c797223 */ /* 0x040fe20000000079 */
[C---:B------:R-:W-:Y:S01]  /*2b70*/  FFMA R118, R28.reuse, R116, R119 ;  /* 0x000000741c767223 */ /* 0x040fe20000000077 */
[----:B------:R-:W-:Y:S01]  /*2b80*/  FFMA R107, R28, R112, R107 ;  /* 0x000000701c6b7223 */ /* 0x000fe2000000006b */
[----:B----4-:R-:W-:-:S04]  /*2b90*/  FADD R110, -R111, R110 ;  /* 0x0000006e6f6e7221 */ /* 0x010fc80000000100 */
[----:B------:R-:W-:Y:S01]  /*2ba0*/  FFMA R105, R28, R110, R111 ;  /* 0x0000006e1c697223 */ /* 0x000fe2000000006f */
[----:B------:R-:W-:-:S04]  /*2bb0*/  FADD R36, -R131, R36 ;  /* 0x0000002483247221 */ /* 0x000fc80000000100 */
[----:B------:R-:W-:Y:S01]  /*2bc0*/  FFMA R117, R28, R36, R131 ;  /* 0x000000241c757223 */ /* 0x000fe20000000083 */
[----:B------:R-:W-:-:S04]  /*2bd0*/  LEA R36, P0, R38, UR8, 0x2 ;  /* 0x0000000826247c11 */ /* 0x000fc8000f8010ff */
[----:B------:R-:W-:Y:S02]  /*2be0*/  LEA.HI.X R37, R38, UR9, R39, 0x2, P0 ;  /* 0x0000000926257c11 */ /* 0x000fe400080f1427 */
[C---:B0-----:R-:W-:Y:S01]  /*2bf0*/  LEA R38, P0, R32.reuse, UR8, 0x2 ;  /* 0x0000000820267c11 */ /* 0x041fe2000f8010ff */
[----:B------:R-:W-:Y:S01]  /*2c00*/  FADD R40, -R133, R40 ;  /* 0x0000002885287221 */ /* 0x000fe20000000100 */
[----:B------:R-:W-:Y:S02]  /*2c10*/  FADD R42, -R127, R42 ;  /* 0x0000002a7f2a7221 */ /* 0x000fe40000000100 */
[----:B------:R-:W-:Y:S01]  /*2c20*/  LEA.HI.X R39, R32, UR9, R33, 0x2, P0 ;  /* 0x0000000920277c11 */ /* 0x000fe200080f1421 */
[C---:B------:R-:W-:Y:S01]  /*2c30*/  FFMA R119, R28.reuse, R40, R133 ;  /* 0x000000281c777223 */ /* 0x040fe20000000085 */
[----:B------:R-:W-:Y:S01]  /*2c40*/  FFMA R112, R28, R42, R127 ;  /* 0x0000002a1c707223 */ /* 0x000fe2000000007f */
[----:B------:R-:W-:-:S04]  /*2c50*/  IMAD.WIDE R126, R83, 0x4, R36 ;  /* 0x00000004537e7825 */ /* 0x000fc800078e0224 */
[--C-:B------:R-:W-:Y:S02]  /*2c60*/  IMAD.WIDE R124, R96, 0x4, R36.reuse ;  /* 0x00000004607c7825 */ /* 0x100fe400078e0224 */
[----:B------:R-:W2:Y:S02]  /*2c70*/  LDG.E.EL R127, desc[UR6][R126.64] ;  /* 0x000000067e7f7981 */ /* 0x000ea4000c2e1900 */
[--C-:B------:R-:W-:Y:S02]  /*2c80*/  IMAD.WIDE R132, R89, 0x4, R36.reuse ;  /* 0x0000000459847825 */ /* 0x100fe400078e0224 */
[----:B------:R-:W3:Y:S02]  /*2c90*/  LDG.E.EL R125, desc[UR6][R124.64] ;  /* 0x000000067c7d7981 */ /* 0x000ee4000c2e1900 */
[----:B------:R-:W-:Y:S02]  /*2ca0*/  IMAD.WIDE R134, R81, 0x4, R36 ;  /* 0x0000000451867825 */ /* 0x000fe400078e0224 */
[----:B------:R0:W4:Y:S02]  /*2cb0*/  LDG.E.EL R111, desc[UR6][R132.64] ;  /* 0x00000006846f7981 */ /* 0x000124000c2e1900 */
[----:B------:R-:W-:-:S02]  /*2cc0*/  IMAD.WIDE R130, R83, 0x4, R38 ;  /* 0x0000000453827825 */ /* 0x000fc400078e0226 */
[----:B------:R1:W5:Y:S04]  /*2cd0*/  LDG.E.EL R43, desc[UR6][R134.64] ;  /* 0x00000006862b7981 */ /* 0x000368000c2e1900 */
[----:B------:R1:W5:Y:S01]  /*2ce0*/  LDG.E.EL R42, desc[UR6][R130.64] ;  /* 0x00000006822a7981 */ /* 0x000362000c2e1900 */
[----:B0-----:R-:W-:-:S05]  /*2cf0*/  IMAD.WIDE R132, R96, 0x4, R38 ;  /* 0x0000000460847825 */ /* 0x001fca00078e0226 */
[----:B------:R0:W5:Y:S01]  /*2d00*/  LDG.E.EL R40, desc[UR6][R132.64] ;  /* 0x0000000684287981 */ /* 0x000162000c2e1900 */
[----:B------:R-:W-:-:S04]  /*2d10*/  IMAD.WIDE R136, R89, 0x4, R38 ;  /* 0x0000000459887825 */ /* 0x000fc800078e0226 */
[----:B-1----:R-:W-:Y:S01]  /*2d20*/  IMAD.WIDE R134, R81, 0x4, R38 ;  /* 0x0000000451867825 */ /* 0x002fe200078e0226 */
[----:B------:R-:W5:Y:S04]  /*2d30*/  LDG.E.EL R126, desc[UR6][R136.64] ;  /* 0x00000006887e7981 */ /* 0x000f68000c2e1900 */
[----:B------:R-:W5:Y:S01]  /*2d40*/  LDG.E.EL R124, desc[UR6][R134.64] ;  /* 0x00000006867c7981 */ /* 0x000f62000c2e1900 */
[----:B------:R-:W-:-:S04]  /*2d50*/  LEA R32, P0, R34, UR8, 0x2 ;  /* 0x0000000822207c11 */ /* 0x000fc8000f8010ff */
[----:B------:R-:W-:Y:S01]  /*2d60*/  LEA.HI.X R33, R34, UR9, R35, 0x2, P0 ;  /* 0x0000000922217c11 */ /* 0x000fe200080f1423 */
[----:B------:R-:W-:Y:S01]  /*2d70*/  FADD R110, -R129, R122 ;  /* 0x0000007a816e7221 */ /* 0x000fe20000000100 */
[----:B------:R-:W-:Y:S01]  /*2d80*/  IMAD.WIDE.U32 R36, R79, 0x5, R48 ;  /* 0x000000054f247825 */ /* 0x000fe200078e0030 */
[----:B------:R-:W-:-:S03]  /*2d90*/  PRMT R51, R52, 0x6540, R51 ;  /* 0x0000654034337816 */ /* 0x000fc60000000033 */
[----:B------:R-:W-:Y:S01]  /*2da0*/  FADD R114, -R115, R114 ;  /* 0x0000007273727221 */ /* 0x000fe20000000100 */
[----:B------:R-:W-:Y:S01]  /*2db0*/  FADD R99, -R82, R99 ;  /* 0x0000006352637221 */ /* 0x000fe20000000100 */
[----:B------:R-:W-:-:S04]  /*2dc0*/  IMAD.WIDE R138, R83, 0x4, R32 ;  /* 0x00000004538a7825 */ /* 0x000fc800078e0220 */
[----:B------:R-:W-:Y:S01]  /*2dd0*/  FFMA R110, R28, R110, R129 ;  /* 0x0000006e1c6e7223 */ /* 0x000fe20000000081 */
[----:B------:R-:W-:Y:S01]  /*2de0*/  ULDC.64 UR8, c[0x0][0x2a0] ;  /* 0x0000a80000087ab9 */ /* 0x000fe20000000a00 */
[----:B------:R-:W-:-:S04]  /*2df0*/  IMAD.WIDE R130, R96, 0x4, R32 ;  /* 0x0000000460827825 */ /* 0x000fc800078e0220 */
[----:B------:R-:W-:-:S04]  /*2e00*/  IMAD.WIDE R38, R89, 0x4, R32 ;  /* 0x0000000459267825 */ /* 0x000fc800078e0220 */
[----:B0-----:R-:W-:Y:S01]  /*2e10*/  IMAD.WIDE R132, R81, 0x4, R32 ;  /* 0x0000000451847825 */ /* 0x001fe200078e0220 */
[----:B------:R-:W-:Y:S01]  /*2e20*/  LEA R122, R77, R77, 0x2 ;  /* 0x0000004d4d7a7211 */ /* 0x000fe200078e10ff */
[----:B------:R-:W5:Y:S02]  /*2e30*/  LDG.E.EL R83, desc[UR6][R138.64] ;  /* 0x000000068a537981 */ /* 0x000f64000c2e1900 */
[----:B------:R-:W-:Y:S02]  /*2e40*/  IMAD.WIDE.U32 R128, R79, 0x5, R46 ;  /* 0x000000054f807825 */ /* 0x000fe400078e002e */
[----:B------:R-:W5:Y:S04]  /*2e50*/  LDG.E.EL R81, desc[UR6][R130.64] ;  /* 0x0000000682517981 */ /* 0x000f68000c2e1900 */
[----:B------:R0:W5:Y:S04]  /*2e60*/  LDG.E.EL R79, desc[UR6][R38.64] ;  /* 0x00000006264f7981 */ /* 0x000168000c2e1900 */
[----:B------:R1:W5:Y:S01]  /*2e70*/  LDG.E.EL R77, desc[UR6][R132.64] ;  /* 0x00000006844d7981 */ /* 0x000362000c2e1900 */
[----:B------:R-:W-:Y:S06]  /*2e80*/  BAR.SYNC.DEFER_BLOCKING 0x0 ;  /* 0x0000000000007b1d */ /* 0x000fec0000010000 */
[----:B------:R0:W-:Y:S02]  /*2e90*/  STS [R3], R50 ;  /* 0x0000003203007388 */ /* 0x0001e40000000800 */
[----:B------:R-:W-:Y:S01]  /*2ea0*/  BAR.SYNC.DEFER_BLOCKING 0x0 ;  /* 0x0000000000007b1d */ /* 0x000fe20000010000 */
[----:B------:R-:W-:-:S05]  /*2eb0*/  IADD3 R129, R129, R122, RZ ;  /* 0x0000007a81817210 */ /* 0x000fca0007ffe0ff */
[----:B------:R-:W-:Y:S02]  /*2ec0*/  LDS.128 R32, [R45] ;  /* 0x000000002d207984 */ /* 0x000fe40000000c00 */
[----:B------:R-:W-:Y:S01]  /*2ed0*/  BAR.SYNC.DEFER_BLOCKING 0x0 ;  /* 0x0000000000007b1d */ /* 0x000fe20000010000 */
[----:B------:R-:W-:-:S05]  /*2ee0*/  IADD3 R123, R122, R37, RZ ;  /* 0x000000257a7b7210 */ /* 0x000fca0007ffe0ff */
[----:B------:R-:W-:Y:S01]  /*2ef0*/  STS.64 [R5], R128 ;  /* 0x0000008005007388 */ /* 0x000fe20000000a00 */
[----:B------:R-:W-:Y:S01]  /*2f00*/  MOV R122, R36 ;  /* 0x00000024007a7202 */ /* 0x000fe20000000f00 */
[----:B------:R-:W-:Y:S01]  /*2f10*/  BAR.SYNC.DEFER_BLOCKING 0x0 ;  /* 0x0000000000007b1d */ /* 0x000fe20000010000 */
[----:B0-----:R-:W-:Y:S01]  /*2f20*/  FADD R50, -R88, R87 ;  /* 0x0000005758327221 */ /* 0x001fe20000000100 */
[----:B------:R-:W-:Y:S01]  /*2f30*/  FADD R28, -R86, R85 ;  /* 0x00000055561c7221 */ /* 0x000fe20000000100 */
[----:B------:R-:W-:Y:S01]  /*2f40*/  FADD R52, -R90, R109 ;  /* 0x0000006d5a347221 */ /* 0x000fe20000000100 */
[----:B------:R-:W-:Y:S01]  /*2f50*/  FFMA R115, R30, R114, R115 ;  /* 0x000000721e737223 */ /* 0x000fe20000000073 */
[C---:B------:R-:W-:Y:S01]  /*2f60*/  FFMA R82, R29.reuse, R99, R82 ;  /* 0x000000631d527223 */ /* 0x040fe20000000052 */
[C---:B------:R-:W-:Y:S01]  /*2f70*/  FFMA R50, R29.reuse, R50, R88 ;  /* 0x000000321d327223 */ /* 0x040fe20000000058 */
[C---:B------:R-:W-:Y:S01]  /*2f80*/  FFMA R52, R29.reuse, R52, R90 ;  /* 0x000000341d347223 */ /* 0x040fe2000000005a */
[----:B------:R-:W-:Y:S01]  /*2f90*/  FFMA R28, R29, R28, R86 ;  /* 0x0000001c1d1c7223 */ /* 0x000fe20000000056 */
[----:B------:R-:W0:Y:S01]  /*2fa0*/  LDS.128 R36, [R7] ;  /* 0x0000000007247984 */ /* 0x000e220000000c00 */
[----:B------:R-:W-:Y:S01]  /*2fb0*/  FADD R104, -R113, R104 ;  /* 0x0000006871687221 */ /* 0x000fe20000000100 */
[----:B------:R-:W-:Y:S01]  /*2fc0*/  FADD R94, -R101, R94 ;  /* 0x0000005e655e7221 */ /* 0x000fe20000000100 */
[----:B------:R-:W-:Y:S01]  /*2fd0*/  FADD R92, -R103, R92 ;  /* 0x0000005c675c7221 */ /* 0x000fe20000000100 */
[----:B------:R-:W-:-:S02]  /*2fe0*/  IMAD R86, R25, 0x19, RZ ;  /* 0x0000001919567824 */ /* 0x000fc400078e02ff */
[C---:B------:R-:W-:Y:S01]  /*2ff0*/  FFMA R113, R30.reuse, R104, R113 ;  /* 0x000000681e717223 */ /* 0x040fe20000000071 */
[C---:B------:R-:W-:Y:S01]  /*3000*/  FFMA R101, R30.reuse, R94, R101 ;  /* 0x0000005e1e657223 */ /* 0x040fe20000000065 */
[----:B------:R-:W-:Y:S01]  /*3010*/  FFMA R103, R30, R92, R103 ;  /* 0x0000005c1e677223 */ /* 0x000fe20000000067 */
[----:B------:R-:W-:Y:S02]  /*3020*/  IADD3 R88, R86, 0xc8, RZ ;  /* 0x000000c856587810 */ /* 0x000fe40007ffe0ff */
[----:B------:R-:W-:Y:S02]  /*3030*/  IADD3 R90, R86, 0x12c, RZ ;  /* 0x0000012c565a7810 */ /* 0x000fe40007ffe0ff */
[----:B0-----:R-:W-:Y:S01]  /*3040*/  LEA R96, P0, R36, UR8, 0x2 ;  /* 0x0000000824607c11 */ /* 0x001fe2000f8010ff */
[----:B--2---:R-:W-:Y:S01]  /*3050*/  FADD R85, -R108, R127 ;  /* 0x0000007f6c557221 */ /* 0x004fe20000000100 */
[----:B---3--:R-:W-:Y:S01]  /*3060*/  FADD R87, -R106, R125 ;  /* 0x0000007d6a577221 */ /* 0x008fe20000000100 */
[----:B----4-:R-:W-:Y:S01]  /*3070*/  FADD R89, -R102, R111 ;  /* 0x0000006f66597221 */ /* 0x010fe20000000100 */
[----:B-----5:R-:W-:Y:S01]  /*3080*/  FADD R43, -R98, R43 ;  /* 0x0000002b622b7221 */ /* 0x020fe20000000100 */
[----:B------:R-:W-:Y:S01]  /*3090*/  FADD R42, -R41, R42 ;  /* 0x0000002a292a7221 */ /* 0x000fe20000000100 */
[C---:B------:R-:W-:Y:S01]  /*30a0*/  FFMA R85, R29.reuse, R85, R108 ;  /* 0x000000551d557223 */ /* 0x040fe2000000006c */
[C---:B------:R-:W-:Y:S01]  /*30b0*/  FFMA R87, R29.reuse, R87, R106 ;  /* 0x000000571d577223 */ /* 0x040fe2000000006a */
[C---:B------:R-:W-:Y:S01]  /*30c0*/  FFMA R89, R29.reuse, R89, R102 ;  /* 0x000000591d597223 */ /* 0x040fe20000000066 */
[----:B------:R-:W-:Y:S01]  /*30d0*/  FFMA R29, R29, R43, R98 ;  /* 0x0000002b1d1d7223 */ /* 0x000fe20000000062 */
[----:B------:R-:W-:Y:S01]  /*30e0*/  FFMA R116, R30, R42, R41 ;  /* 0x0000002a1e747223 */ /* 0x000fe20000000029 */
[----:B------:R-:W-:-:S02]  /*30f0*/  FADD R114, -R97, R40 ;  /* 0x0000002861727221 */ /* 0x000fc40000000100 */
[----:B------:R-:W0:Y:S01]  /*3100*/  LDS.128 R40, [R7+0x10] ;  /* 0x0000100007287984 */ /* 0x000e220000000c00 */
[----:B------:R-:W-:Y:S01]  /*3110*/  FADD R106, -R95, R126 ;  /* 0x0000007e5f6a7221 */ /* 0x000fe20000000100 */
[----:B------:R-:W-:Y:S01]  /*3120*/  FADD R108, -R93, R124 ;  /* 0x0000007c5d6c7221 */ /* 0x000fe20000000100 */
[C---:B------:R-:W-:Y:S02]  /*3130*/  FFMA R114, R30.reuse, R114, R97 ;  /* 0x000000721e727223 */ /* 0x040fe40000000061 */
[----:B------:R-:W-:Y:S01]  /*3140*/  FFMA R106, R30, R106, R95 ;  /* 0x0000006a1e6a7223 */ /* 0x000fe2000000005f */
[----:B------:R-:W-:Y:S01]  /*3150*/  LEA.HI.X R97, R36, UR9, R37, 0x2, P0 ;  /* 0x0000000924617c11 */ /* 0x000fe200080f1425 */
[----:B------:R-:W-:Y:S01]  /*3160*/  FFMA R108, R30, R108, R93 ;  /* 0x0000006c1e6c7223 */ /* 0x000fe2000000005d */
[----:B------:R-:W-:Y:S02]  /*3170*/  IADD3 R30, R86, 0x64, RZ ;  /* 0x00000064561e7810 */ /* 0x000fe40007ffe0ff */
[----:B------:R-:W-:-:S03]  /*3180*/  LEA R128, P0, R38, UR8, 0x2 ;  /* 0x0000000826807c11 */ /* 0x000fc6000f8010ff */
[----:B------:R-:W-:Y:S01]  /*3190*/  IMAD.WIDE R36, R30, 0x4, R96 ;  /* 0x000000041e247825 */ /* 0x000fe200078e0260 */
[----:B------:R-:W-:-:S03]  /*31a0*/  LEA.HI.X R129, R38, UR9, R39, 0x2, P0 ;  /* 0x0000000926817c11 */ /* 0x000fc600080f1427 */
[C---:B------:R-:W-:Y:S01]  /*31b0*/  IMAD.WIDE R126, R86.reuse, 0x4, R96 ;  /* 0x00000004567e7825 */ /* 0x040fe200078e0260 */
[----:B------:R0:W2:Y:S04]  /*31c0*/  LDG.E.EL R95, desc[UR6][R36.64] ;  /* 0x00000006245f7981 */ /* 0x0000a8000c2e1900 */
[----:B------:R3:W4:Y:S01]  /*31d0*/  LDG.E.EL R93, desc[UR6][R126.64] ;  /* 0x000000067e5d7981 */ /* 0x000722000c2e1900 */
[----:B------:R-:W-:-:S04]  /*31e0*/  IMAD.WIDE R134, R86, 0x4, R128 ;  /* 0x0000000456867825 */ /* 0x000fc800078e0280 */
[--C-:B-1----:R-:W-:Y:S01]  /*31f0*/  IMAD.WIDE R132, R30, 0x4, R128.reuse ;  /* 0x000000041e847825 */ /* 0x102fe200078e0280 */
[----:B------:R1:W5:Y:S03]  /*3200*/  LDG.E.EL R92, desc[UR6][R134.64] ;  /* 0x00000006865c7981 */ /* 0x000366000c2e1900 */
[----:B------:R-:W-:Y:S01]  /*3210*/  IMAD.WIDE R130, R88, 0x4, R128 ;  /* 0x0000000458827825 */ /* 0x000fe200078e0280 */
[----:B------:R-:W2:Y:S01]  /*3220*/  LDG.E.EL R94, desc[UR6][R132.64] ;  /* 0x00000006845e7981 */ /* 0x000ea2000c2e1900 */
[----:B0-----:R-:W-:-:S04]  /*3230*/  LEA R36, P0, R40, UR8, 0x2 ;  /* 0x0000000828247c11 */ /* 0x001fc8000f8010ff */
[----:B------:R-:W-:Y:S02]  /*3240*/  LEA.HI.X R37, R40, UR9, R41, 0x2, P0 ;  /* 0x0000000928257c11 */ /* 0x000fe400080f1429 */
[----:B---3--:R-:W-:Y:S01]  /*3250*/  LEA R126, P0, R42, UR8, 0x2 ;  /* 0x000000082a7e7c11 */ /* 0x008fe2000f8010ff */
[----:B------:R-:W-:-:S03]  /*3260*/  IMAD.WIDE R124, R88, 0x4, R96 ;  /* 0x00000004587c7825 */ /* 0x000fc600078e0260 */
[----:B------:R-:W-:Y:S01]  /*3270*/  LEA.HI.X R127, R42, UR9, R43, 0x2, P0 ;  /* 0x000000092a7f7c11 */ /* 0x000fe200080f142b */
[C---:B------:R-:W-:Y:S02]  /*3280*/  IMAD.WIDE R38, R90.reuse, 0x4, R96 ;  /* 0x000000045a267825 */ /* 0x040fe400078e0260 */
[----:B------:R0:W3:Y:S02]  /*3290*/  LDG.E.EL R97, desc[UR6][R124.64] ;  /* 0x000000067c617981 */ /* 0x0000e4000c2e1900 */
[----:B------:R-:W-:Y:S02]  /*32a0*/  IMAD.WIDE R128, R90, 0x4, R128 ;  /* 0x000000045a807825 */ /* 0x000fe400078e0280 */
[----:B------:R0:W2:Y:S02]  /*32b0*/  LDG.E.EL R99, desc[UR6][R38.64] ;  /* 0x0000000626637981 */ /* 0x0000a4000c2e1900 */
[--C-:B-1----:R-:W-:Y:S02]  /*32c0*/  IMAD.WIDE R134, R86, 0x4, R36.reuse ;  /* 0x0000000456867825 */ /* 0x102fe400078e0224 */
[----:B------:R1:W2:Y:S02]  /*32d0*/  LDG.E.EL R96, desc[UR6][R130.64] ;  /* 0x0000000682607981 */ /* 0x0002a4000c2e1900 */
[----:B0-----:R-:W-:-:S02]  /*32e0*/  IMAD.WIDE R124, R30, 0x4, R36 ;  /* 0x000000041e7c7825 */ /* 0x001fc400078e0224 */
[----:B------:R0:W2:Y:S02]  /*32f0*/  LDG.E.EL R98, desc[UR6][R128.64] ;  /* 0x0000000680627981 */ /* 0x0000a4000c2e1900 */
[----:B------:R-:W-:Y:S02]  /*3300*/  IMAD.WIDE R38, R88, 0x4, R36 ;  /* 0x0000000458267825 */ /* 0x000fe400078e0224 */
[----:B------:R-:W2:Y:S02]  /*3310*/  LDG.E.EL R111, desc[UR6][R134.64] ;  /* 0x00000006866f7981 */ /* 0x000ea4000c2e1900 */
[--C-:B------:R-:W-:Y:S02]  /*3320*/  IMAD.WIDE R132, R86, 0x4, R126.reuse ;  /* 0x0000000456847825 */ /* 0x100fe400078e027e */
[----:B------:R-:W2:Y:S02]  /*3330*/  LDG.E.EL R109, desc[UR6][R124.64] ;  /* 0x000000067c6d7981 */ /* 0x000ea4000c2e1900 */
[----:B-1----:R-:W-:-:S02]  /*3340*/  IMAD.WIDE R130, R30, 0x4, R126 ;  /* 0x000000041e827825 */ /* 0x002fc400078e027e */
[----:B------:R-:W2:Y:S02]  /*3350*/  LDG.E.EL R43, desc[UR6][R38.64] ;  /* 0x00000006262b7981 */ /* 0x000ea4000c2e1900 */
[----:B0-----:R-:W-:Y:S02]  /*3360*/  IMAD.WIDE R128, R88, 0x4, R126 ;  /* 0x0000000458807825 */ /* 0x001fe400078e027e */
[----:B------:R-:W2:Y:S02]  /*3370*/  LDG.E.EL R104, desc[UR6][R132.64] ;  /* 0x0000000684687981 */ /* 0x000ea4000c2e1900 */
[C---:B------:R-:W-:Y:S02]  /*3380*/  IMAD.WIDE R36, R90.reuse, 0x4, R36 ;  /* 0x000000045a247825 */ /* 0x040fe400078e0224 */
[----:B------:R-:W2:Y:S02]  /*3390*/  LDG.E.EL R102, desc[UR6][R130.64] ;  /* 0x0000000682667981 */ /* 0x000ea4000c2e1900 */
[----:B------:R-:W-:-:S02]  /*33a0*/  IMAD.WIDE R126, R90, 0x4, R126 ;  /* 0x000000045a7e7825 */ /* 0x000fc400078e027e */
[----:B------:R0:W2:Y:S04]  /*33b0*/  LDG.E.EL R41, desc[UR6][R36.64] ;  /* 0x0000000624297981 */ /* 0x0000a8000c2e1900 */
[----:B------:R-:W2:Y:S04]  /*33c0*/  LDG.E.EL R42, desc[UR6][R128.64] ;  /* 0x00000006802a7981 */ /* 0x000ea8000c2e1900 */
[----:B------:R-:W2:Y:S01]  /*33d0*/  LDG.E.EL R40, desc[UR6][R126.64] ;  /* 0x000000067e287981 */ /* 0x000ea2000c2e1900 */
[----:B------:R-:W-:Y:S06]  /*33e0*/  BAR.SYNC.DEFER_BLOCKING 0x0 ;  /* 0x0000000000007b1d */ /* 0x000fec0000010000 */
[----:B------:R-:W-:Y:S02]  /*33f0*/  STS.64 [R5], R122 ;  /* 0x0000007a05007388 */ /* 0x000fe40000000a00 */
[----:B------:R-:W-:Y:S01]  /*3400*/  BAR.SYNC.DEFER_BLOCKING 0x0 ;  /* 0x0000000000007b1d */ /* 0x000fe20000010000 */
[----:B------:R-:W-:Y:S01]  /*3410*/  FADD R120, R19, R120 ;  /* 0x0000007813787221 */ /* 0x000fe20000000000 */
[----:B------:R-:W-:Y:S01]  /*3420*/  FADD R91, R18, R91 ;  /* 0x0000005b125b7221 */ /* 0x000fe20000000000 */
[----:B------:R-:W-:Y:S01]  /*3430*/  FADD R78, R17, R78 ;  /* 0x0000004e114e7221 */ /* 0x000fe20000000000 */
[----:B------:R-:W-:-:S02]  /*3440*/  FADD R73, R16, R73 ;  /* 0x0000004910497221 */ /* 0x000fc40000000000 */
[----:B0-----:R-:W0:Y:S04]  /*3450*/  LDS.128 R36, [R7] ;  /* 0x0000000007247984 */ /* 0x001e280000000c00 */
[----:B------:R-:W1:Y:S01]  /*3460*/  LDS.128 R16, [R7+0x10] ;  /* 0x0000100007107984 */ /* 0x000e620000000c00 */
[----:B------:R-:W-:Y:S01]  /*3470*/  FADD R112, -R105, R112 ;  /* 0x0000007069707221 */ /* 0x000fe20000000100 */
[----:B------:R-:W-:Y:S01]  /*3480*/  FADD R75, R8, R75 ;  /* 0x0000004b084b7221 */ /* 0x000fe20000000000 */
[----:B------:R-:W-:Y:S02]  /*3490*/  FADD R100, R9, R100 ;  /* 0x0000006409647221 */ /* 0x000fe40000000000 */
[----:B------:R-:W-:Y:S01]  /*34a0*/  FFMA R105, R32, R112, R105 ;  /* 0x0000007020697223 */ /* 0x000fe20000000069 */
[----:B------:R-:W-:-:S04]  /*34b0*/  IMAD.WIDE.U32 R124, R53, 0x5, R46 ;  /* 0x00000005357c7825 */ /* 0x000fc800078e002e */
[----:B------:R-:W-:Y:S01]  /*34c0*/  FADD R119, -R121, R119 ;  /* 0x0000007779777221 */ /* 0x000fe20000000100 */
[----:B------:R-:W-:Y:S01]  /*34d0*/  FADD R117, -R118, R117 ;  /* 0x0000007576757221 */ /* 0x000fe20000000100 */
[----:B------:R-:W-:Y:S01]  /*34e0*/  IMAD.WIDE.U32 R46, R53, 0x5, R48 ;  /* 0x00000005352e7825 */ /* 0x000fe200078e0030 */
[----:B------:R-:W-:-:S03]  /*34f0*/  LEA R49, R54, R54, 0x2 ;  /* 0x0000003636317211 */ /* 0x000fc600078e10ff */
[----:B------:R-:W-:Y:S01]  /*3500*/  FADD R48, -R107, R110 ;  /* 0x0000006e6b307221 */ /* 0x000fe20000000100 */
[----:B0-----:R-:W-:-:S04]  /*3510*/  LEA R122, P0, R36, UR8, 0x2 ;  /* 0x00000008247a7c11 */ /* 0x001fc8000f8010ff */
[----:B------:R-:W-:Y:S02]  /*3520*/  LEA.HI.X R123, R36, UR9, R37, 0x2, P0 ;  /* 0x00000009247b7c11 */ /* 0x000fe400080f1425 */
[----:B------:R-:W-:Y:S01]  /*3530*/  LEA R8, P0, R38, UR8, 0x2 ;  /* 0x0000000826087c11 */ /* 0x000fe2000f8010ff */
[----:B------:R-:W-:-:S03]  /*3540*/  IMAD.WIDE R36, R86, 0x4, R122 ;  /* 0x0000000456247825 */ /* 0x000fc600078e027a */
[----:B------:R-:W-:Y:S02]  /*3550*/  LEA.HI.X R9, R38, UR9, R39, 0x2, P0 ;  /* 0x0000000926097c11 */ /* 0x000fe400080f1427 */
[----:B------:R1:W4:Y:S01]  /*3560*/  LDG.E.EL R112, desc[UR6][R36.64] ;  /* 0x0000000624707981 */ /* 0x000322000c2e1900 */
[----:B------:R-:W-:-:S04]  /*3570*/  IMAD.WIDE R134, R30, 0x4, R122 ;  /* 0x000000041e867825 */ /* 0x000fc800078e027a */
[----:B------:R-:W-:-:S04]  /*3580*/  IMAD.WIDE R132, R88, 0x4, R122 ;  /* 0x0000000458847825 */ /* 0x000fc800078e027a */
[C---:B------:R-:W-:Y:S01]  /*3590*/  FFMA R121, R32.reuse, R119, R121 ;  /* 0x0000007720797223 */ /* 0x040fe20000000079 */
[C---:B------:R-:W-:Y:S01]  /*35a0*/  FFMA R118, R32.reuse, R117, R118 ;  /* 0x0000007520767223 */ /* 0x040fe20000000076 */
[----:B------:R-:W-:Y:S01]  /*35b0*/  FFMA R48, R32, R48, R107 ;  /* 0x0000003020307223 */ /* 0x000fe2000000006b */
[----:B------:R-:W-:Y:S01]  /*35c0*/  IMAD.WIDE R130, R90, 0x4, R122 ;  /* 0x000000045a827825 */ /* 0x000fe200078e027a */
[----:B-1----:R-:W-:-:S03]  /*35d0*/  LEA R36, P0, R16, UR8, 0x2 ;  /* 0x0000000810247c11 */ /* 0x002fc6000f8010ff */
[----:B------:R-:W-:Y:S01]  /*35e0*/  FADD R20, R20, R71 ;  /* 0x0000004714147221 */ /* 0x000fe20000000000 */
[----:B------:R-:W-:Y:S01]  /*35f0*/  LEA R53, R54, R54, 0x2 ;  /* 0x0000003636357211 */ /* 0x000fe200078e10ff */
[----:B------:R-:W-:Y:S01]  /*3600*/  IMAD.WIDE R128, R86, 0x4, R8 ;  /* 0x0000000456807825 */ /* 0x000fe200078e0208 */
[----:B------:R-:W-:Y:S01]  /*3610*/  LEA.HI.X R37, R16, UR9, R17, 0x2, P0 ;  /* 0x0000000910257c11 */ /* 0x000fe200080f1411 */
[----:B------:R0:W2:Y:S02]  /*3620*/  LDG.E.EL R32, desc[UR6][R130.64] ;  /* 0x0000000682207981 */ /* 0x0000a4000c2e1900 */
[--C-:B------:R-:W-:Y:S01]  /*3630*/  IMAD.WIDE R126, R30, 0x4, R8.reuse ;  /* 0x000000041e7e7825 */ /* 0x100fe200078e0208 */
[----:B------:R-:W-:Y:S01]  /*3640*/  IADD3 R125, R125, R49, RZ ;  /* 0x000000317d7d7210 */ /* 0x000fe20007ffe0ff */
[----:B------:R1:W5:Y:S02]  /*3650*/  LDG.E.EL R107, desc[UR6][R128.64] ;  /* 0x00000006806b7981 */ /* 0x000364000c2e1900 */
[----:B------:R-:W-:-:S02]  /*3660*/  IMAD.WIDE R122, R88, 0x4, R8 ;  /* 0x00000004587a7825 */ /* 0x000fc400078e0208 */
[----:B------:R1:W3:Y:S02]  /*3670*/  LDG.E.EL R54, desc[UR6][R132.64] ;  /* 0x0000000684367981 */ /* 0x0002e4000c2e1900 */
[----:B------:R-:W-:Y:S01]  /*3680*/  IMAD.WIDE R38, R90, 0x4, R8 ;  /* 0x000000045a267825 */ /* 0x000fe200078e0208 */
[C---:B------:R-:W-:Y:S01]  /*3690*/  LEA R8, P0, R18.reuse, UR8, 0x2 ;  /* 0x0000000812087c11 */ /* 0x040fe2000f8010ff */
[----:B------:R-:W2:Y:S03]  /*36a0*/  LDG.E.EL R71, desc[UR6][R126.64] ;  /* 0x000000067e477981 */ /* 0x000ea6000c2e1900 */
[----:B------:R-:W-:Y:S01]  /*36b0*/  LEA.HI.X R9, R18, UR9, R19, 0x2, P0 ;  /* 0x0000000912097c11 */ /* 0x000fe200080f1413 */
[----:B------:R1:W2:Y:S01]  /*36c0*/  LDG.E.EL R49, desc[UR6][R38.64] ;  /* 0x0000000626317981 */ /* 0x0002a2000c2e1900 */
[----:B0-----:R-:W-:-:S03]  /*36d0*/  IMAD.WIDE R130, R86, 0x4, R36 ;  /* 0x0000000456827825 */ /* 0x001fc600078e0224 */
[----:B------:R-:W2:Y:S01]  /*36e0*/  LDG.E.EL R110, desc[UR6][R134.64] ;  /* 0x00000006866e7981 */ /* 0x000ea2000c2e1900 */
[--C-:B-1----:R-:W-:Y:S01]  /*36f0*/  IMAD.WIDE R128, R30, 0x4, R36.reuse ;  /* 0x000000041e807825 */ /* 0x102fe200078e0224 */
[----:B------:R-:W-:Y:S02]  /*3700*/  IADD3 R47, R53, R47, RZ ;  /* 0x0000002f352f7210 */ /* 0x000fe40007ffe0ff */
[----:B------:R-:W2:Y:S01]  /*3710*/  LDG.E.EL R53, desc[UR6][R122.64] ;  /* 0x000000067a357981 */ /* 0x000ea2000c2e1900 */
[----:B------:R-:W-:-:S03]  /*3720*/  IMAD.WIDE R18, R88, 0x4, R36 ;  /* 0x0000000458127825 */ /* 0x000fc600078e0224 */
[----:B------:R-:W2:Y:S01]  /*3730*/  LDG.E.EL R130, desc[UR6][R130.64] ;  /* 0x0000000682827981 */ /* 0x000ea2000c2e1900 */
[----:B------:R-:W-:-:S03]  /*3740*/  IMAD.WIDE R16, R90, 0x4, R36 ;  /* 0x000000045a107825 */ /* 0x000fc600078e0224 */
[----:B------:R-:W2:Y:S01]  /*3750*/  LDG.E.EL R128, desc[UR6][R128.64] ;  /* 0x0000000680807981 */ /* 0x000ea2000c2e1900 */
[----:B------:R-:W-:-:S03]  /*3760*/  IMAD.WIDE R132, R86, 0x4, R8 ;  /* 0x0000000456847825 */ /* 0x000fc600078e0208 */
[----:B------:R-:W2:Y:S01]  /*3770*/  LDG.E.EL R126, desc[UR6][R18.64] ;  /* 0x00000006127e7981 */ /* 0x000ea2000c2e1900 */
[----:B------:R-:W-:-:S03]  /*3780*/  IMAD.WIDE R38, R30, 0x4, R8 ;  /* 0x000000041e267825 */ /* 0x000fc600078e0208 */
[----:B------:R0:W2:Y:S01]  /*3790*/  LDG.E.EL R122, desc[UR6][R16.64] ;  /* 0x00000006107a7981 */ /* 0x0000a2000c2e1900 */
[----:B------:R-:W-:-:S03]  /*37a0*/  IMAD.WIDE R36, R88, 0x4, R8 ;  /* 0x0000000458247825 */ /* 0x000fc600078e0208 */
[----:B------:R-:W2:Y:S01]  /*37b0*/  LDG.E.EL R127, desc[UR6][R132.64] ;  /* 0x00000006847f7981 */ /* 0x000ea2000c2e1900 */
[----:B------:R-:W-:-:S03]  /*37c0*/  IMAD.WIDE R8, R90, 0x4, R8 ;  /* 0x000000045a087825 */ /* 0x000fc600078e0208 */
[----:B------:R-:W2:Y:S04]  /*37d0*/  LDG.E.EL R123, desc[UR6][R38.64] ;  /* 0x00000006267b7981 */ /* 0x000ea8000c2e1900 */
[----:B------:R1:W2:Y:S04]  /*37e0*/  LDG.E.EL R119, desc[UR6][R36.64] ;  /* 0x0000000624777981 */ /* 0x0002a8000c2e1900 */
[----:B------:R1:W2:Y:S01]  /*37f0*/  LDG.E.EL R117, desc[UR6][R8.64] ;  /* 0x0000000608757981 */ /* 0x0002a2000c2e1900 */
[----:B------:R-:W-:Y:S06]  /*3800*/  BAR.SYNC.DEFER_BLOCKING 0x0 ;  /* 0x0000000000007b1d */ /* 0x000fec0000010000 */
[----:B------:R1:W-:Y:S02]  /*3810*/  STS [R3], R4 ;  /* 0x0000000403007388 */ /* 0x0003e40000000800 */
[----:B------:R-:W-:Y:S06]  /*3820*/  BAR.SYNC.DEFER_BLOCKING 0x0 ;  /* 0x0000000000007b1d */ /* 0x000fec0000010000 */
[----:B0-----:R-:W-:Y:S02]  /*3830*/  LDS.128 R16, [R45] ;  /* 0x000000002d107984 */ /* 0x001fe40000000c00 */
[----:B------:R-:W-:Y:S06]  /*3840*/  BAR.SYNC.DEFER_BLOCKING 0x0 ;  /* 0x0000000000007b1d */ /* 0x000fec0000010000 */
[----:B------:R-:W-:Y:S02]  /*3850*/  STS.64 [R5], R124 ;  /* 0x0000007c05007388 */ /* 0x000fe40000000a00 */
[----:B------:R-:W-:Y:S01]  /*3860*/  BAR.SYNC.DEFER_BLOCKING 0x0 ;  /* 0x0000000000007b1d */ /* 0x000fe20000010000 */
[----:B------:R-:W-:Y:S01]  /*3870*/  FADD R63, R10, R63 ;  /* 0x0000003f0a3f7221 */ /* 0x000fe20000000000 */
[----:B------:R-:W-:-:S04]  /*3880*/  FADD R68, R11, R68 ;  /* 0x000000440b447221 */ /* 0x000fc80000000000 */
[----:B-1----:R-:W0:Y:S04]  /*3890*/  LDS.128 R36, [R7] ;  /* 0x0000000007247984 */ /* 0x002e280000000c00 */
[----:B------:R-:W1:Y:S01]  /*38a0*/  LDS.128 R8, [R7+0x10] ;  /* 0x0000100007087984 */ /* 0x000e620000000c00 */
[----:B------:R-:W-:Y:S01]  /*38b0*/  FADD R69, R12, R69 ;  /* 0x000000450c457221 */ /* 0x000fe20000000000 */
[----:B------:R-:W-:Y:S01]  /*38c0*/  FADD R84, R13, R84 ;  /* 0x000000540d547221 */ /* 0x000fe20000000000 */
[----:B------:R-:W-:Y:S01]  /*38d0*/  FADD R61, R14, R61 ;  /* 0x0000003d0e3d7221 */ /* 0x000fe20000000000 */
[----:B------:R-:W-:Y:S01]  /*38e0*/  FADD R64, R15, R64 ;  /* 0x000000400f407221 */ /* 0x000fe20000000000 */
[----:B------:R-:W-:Y:S01]  /*38f0*/  FADD R23, R23, R66 ;  /* 0x0000004217177221 */ /* 0x000fe20000000000 */
[----:B------:R-:W-:Y:S01]  /*3900*/  FADD R4, -R115, R116 ;  /* 0x0000007473047221 */ /* 0x000fe20000000100 */
[----:B------:R-:W-:-:S03]  /*3910*/  FADD R66, -R113, R114 ;  /* 0x0000007271427221 */ /* 0x000fc60000000100 */
[----:B------:R-:W-:Y:S01]  /*3920*/  FFMA R4, R34, R4, R115 ;  /* 0x0000000422047223 */ /* 0x000fe20000000073 */
[----:B0-----:R-:W-:-:S04]  /*3930*/  LEA R12, P0, R36, UR8, 0x2 ;  /* 0x00000008240c7c11 */ /* 0x001fc8000f8010ff */
[----:B------:R-:W-:Y:S02]  /*3940*/  LEA.HI.X R13, R36, UR9, R37, 0x2, P0 ;  /* 0x00000009240d7c11 */ /* 0x000fe400080f1425 */
[----:B------:R-:W-:Y:S01]  /*3950*/  LEA R114, P0, R38, UR8, 0x2 ;  /* 0x0000000826727c11 */ /* 0x000fe2000f8010ff */
[----:B------:R-:W-:-:S03]  /*3960*/  IMAD.WIDE R14, R30, 0x4, R12 ;  /* 0x000000041e0e7825 */ /* 0x000fc600078e020c */
[----:B------:R-:W-:Y:S01]  /*3970*/  LEA.HI.X R115, R38, UR9, R39, 0x2, P0 ;  /* 0x0000000926737c11 */ /* 0x000fe200080f1427 */
[--C-:B------:R-:W-:Y:S01]  /*3980*/  IMAD.WIDE R138, R86, 0x4, R12.reuse ;  /* 0x00000004568a7825 */ /* 0x100fe200078e020c */
[----:B------:R1:W3:Y:S03]  /*3990*/  LDG.E.EL R37, desc[UR6][R14.64] ;  /* 0x000000060e257981 */ /* 0x0002e6000c2e1900 */
[----:B------:R-:W-:-:S04]  /*39a0*/  IMAD.WIDE R132, R88, 0x4, R12 ;  /* 0x0000000458847825 */ /* 0x000fc800078e020c */
[----:B------:R-:W-:Y:S01]  /*39b0*/  IMAD.WIDE R12, R90, 0x4, R12 ;  /* 0x000000045a0c7825 */ /* 0x000fe200078e020c */
[----:B-1----:R-:W-:-:S04]  /*39c0*/  LEA R14, P0, R8, UR8, 0x2 ;  /* 0x00000008080e7c11 */ /* 0x002fc8000f8010ff */
[----:B------:R0:W3:Y:S01]  /*39d0*/  LDG.E.EL R39, desc[UR6][R12.64] ;  /* 0x000000060c277981 */ /* 0x0000e2000c2e1900 */
[----:B------:R-:W-:Y:S01]  /*39e0*/  LEA.HI.X R15, R8, UR9, R9, 0x2, P0 ;  /* 0x00000009080f7c11 */ /* 0x000fe200080f1409 */
[----:B------:R-:W-:-:S04]  /*39f0*/  IMAD.WIDE R136, R86, 0x4, R114 ;  /* 0x0000000456887825 */ /* 0x000fc800078e0272 */
[----:B------:R-:W-:Y:S01]  /*3a00*/  IMAD.WIDE R134, R30, 0x4, R114 ;  /* 0x000000041e867825 */ /* 0x000fe200078e0272 */
[----:B0-----:R-:W-:-:S03]  /*3a10*/  LEA R12, P0, R10, UR8, 0x2 ;  /* 0x000000080a0c7c11 */ /* 0x001fc6000f8010ff */
[----:B------:R-:W-:-:S04]  /*3a20*/  IMAD.WIDE R124, R88, 0x4, R114 ;  /* 0x00000004587c7825 */ /* 0x000fc800078e0272 */
[----:B------:R-:W-:Y:S01]  /*3a30*/  FADD R22, R22, R55 ;  /* 0x0000003716167221 */ /* 0x000fe20000000000 */
[----:B------:R-:W-:Y:S01]  /*3a40*/  LEA.HI.X R13, R10, UR9, R11, 0x2, P0 ;  /* 0x000000090a0d7c11 */ /* 0x000fe200080f140b */
[----:B------:R-:W-:-:S04]  /*3a50*/  IMAD.WIDE R114, R90, 0x4, R114 ;  /* 0x000000045a727825 */ /* 0x000fc800078e0272 */
[----:B------:R-:W-:Y:S01]  /*3a60*/  FADD R36, -R101, R106 ;  /* 0x0000006a65247221 */ /* 0x000fe20000000100 */
[----:B------:R-:W-:Y:S01]  /*3a70*/  FADD R21, R21, R80 ;  /* 0x0000005015157221 */ /* 0x000fe20000000000 */
[----:B------:R0:W3:Y:S01]  /*3a80*/  LDG.E.EL R55, desc[UR6][R132.64] ;  /* 0x0000000684377981 */ /* 0x0000e2000c2e1900 */
[----:B------:R-:W-:-:S04]  /*3a90*/  IMAD.WIDE R10, R88, 0x4, R14 ;  /* 0x00000004580a7825 */ /* 0x000fc800078e020e */
[----:B------:R-:W-:Y:S01]  /*3aa0*/  FADD R65, -R56, R65 ;  /* 0x0000004138417221 */ /* 0x000fe20000000100 */
[----:B------:R1:W3:Y:S01]  /*3ab0*/  LDG.E.EL R106, desc[UR6][R136.64] ;  /* 0x00000006886a7981 */ /* 0x0002e2000c2e1900 */
[----:B------:R-:W-:-:S04]  /*3ac0*/  IMAD.WIDE R8, R90, 0x4, R14 ;  /* 0x000000045a087825 */ /* 0x000fc800078e020e */
[----:B------:R-:W-:Y:S01]  /*3ad0*/  FADD R59, -R60, R59 ;  /* 0x0000003b3c3b7221 */ /* 0x000fe20000000100 */
[----:B------:R-:W-:Y:S01]  /*3ae0*/  FADD R67, -R58, R67 ;  /* 0x000000433a437221 */ /* 0x000fe20000000100 */
[----:B------:R1:W3:Y:S01]  /*3af0*/  LDG.E.EL R80, desc[UR6][R124.64] ;  /* 0x000000067c507981 */ /* 0x0002e2000c2e1900 */
[----:B------:R-:W-:Y:S01]  /*3b00*/  FADD R108, -R103, R108 ;  /* 0x0000006c676c7221 */ /* 0x000fe20000000100 */
[--C-:B0-----:R-:W-:Y:S02]  /*3b10*/  IMAD.WIDE R132, R30, 0x4, R14.reuse ;  /* 0x000000041e847825 */ /* 0x101fe400078e020e */
[----:B------:R0:W3:Y:S02]  /*3b20*/  LDG.E.EL R38, desc[UR6][R114.64] ;  /* 0x0000000672267981 */ /* 0x0000e4000c2e1900 */
[----:B-1----:R-:W-:-:S04]  /*3b30*/  IMAD.WIDE R136, R86, 0x4, R14 ;  /* 0x0000000456887825 */ /* 0x002fc800078e020e */
[----:B------:R-:W-:-:S04]  /*3b40*/  IMAD.WIDE R124, R86, 0x4, R12 ;  /* 0x00000004567c7825 */ /* 0x000fc800078e020c */
[----:B------:R-:W-:-:S04]  /*3b50*/  IMAD.WIDE R14, R30, 0x4, R12 ;  /* 0x000000041e0e7825 */ /* 0x000fc800078e020c */
[C---:B------:R-:W-:Y:S01]  /*3b60*/  FFMA R56, R31.reuse, R65, R56 ;  /* 0x000000411f387223 */ /* 0x040fe20000000038 */
[C---:B------:R-:W-:Y:S01]  /*3b70*/  FFMA R60, R31.reuse, R59, R60 ;  /* 0x0000003b1f3c7223 */ /* 0x040fe2000000003c */
[----:B------:R-:W-:Y:S01]  /*3b80*/  FFMA R58, R31, R67, R58 ;  /* 0x000000431f3a7223 */ /* 0x000fe2000000003a */
[----:B0-----:R-:W-:-:S04]  /*3b90*/  IMAD.WIDE R114, R88, 0x4, R12 ;  /* 0x0000000458727825 */ /* 0x001fc800078e020c */
[C---:B------:R-:W-:Y:S01]  /*3ba0*/  FFMA R66, R34.reuse, R66, R113 ;  /* 0x0000004222427223 */ /* 0x040fe20000000071 */
[C---:B------:R-:W-:Y:S01]  /*3bb0*/  FFMA R36, R34.reuse, R36, R101 ;  /* 0x0000002422247223 */ /* 0x040fe20000000065 */
[----:B------:R-:W-:Y:S01]  /*3bc0*/  FFMA R103, R34, R108, R103 ;  /* 0x0000006c22677223 */ /* 0x000fe20000000067 */
[----:B------:R-:W-:Y:S01]  /*3bd0*/  IMAD.WIDE R12, R90, 0x4, R12 ;  /* 0x000000045a0c7825 */ /* 0x000fe200078e020c */
[----:B------:R-:W3:Y:S04]  /*3be0*/  LDG.E.EL R59, desc[UR6][R138.64] ;  /* 0x000000068a3b7981 */ /* 0x000ee8000c2e1900 */
[----:B------:R-:W3:Y:S04]  /*3bf0*/  LDG.E.EL R34, desc[UR6][R134.64] ;  /* 0x0000000686227981 */ /* 0x000ee8000c2e1900 */
[----:B------:R-:W3:Y:S04]  /*3c00*/  LDG.E.EL R113, desc[UR6][R136.64] ;  /* 0x0000000688717981 */ /* 0x000ee8000c2e1900 */
[----:B------:R-:W3:Y:S04]  /*3c10*/  LDG.E.EL R65, desc[UR6][R132.64] ;  /* 0x0000000684417981 */ /* 0x000ee8000c2e1900 */
[----:B------:R-:W3:Y:S04]  /*3c20*/  LDG.E.EL R101, desc[UR6][R10.64] ;  /* 0x000000060a657981 */ /* 0x000ee8000c2e1900 */
[----:B------:R0:W3:Y:S04]  /*3c30*/  LDG.E.EL R67, desc[UR6][R8.64] ;  /* 0x0000000608437981 */ /* 0x0000e8000c2e1900 */
[----:B------:R-:W3:Y:S04]  /*3c40*/  LDG.E.EL R124, desc[UR6][R124.64] ;  /* 0x000000067c7c7981 */ /* 0x000ee8000c2e1900 */
[----:B------:R-:W3:Y:S04]  /*3c50*/  LDG.E.EL R108, desc[UR6][R14.64] ;  /* 0x000000060e6c7981 */ /* 0x000ee8000c2e1900 */
[----:B------:R-:W3:Y:S04]  /*3c60*/  LDG.E.EL R114, desc[UR6][R114.64] ;  /* 0x0000000672727981 */ /* 0x000ee8000c2e1900 */
[----:B------:R1:W3:Y:S01]  /*3c70*/  LDG.E.EL R116, desc[UR6][R12.64] ;  /* 0x000000060c747981 */ /* 0x0002e2000c2e1900 */
[----:B------:R-:W-:Y:S06]  /*3c80*/  BAR.SYNC.DEFER_BLOCKING 0x0 ;  /* 0x0000000000007b1d */ /* 0x000fec0000010000 */
[----:B------:R1:W-:Y:S02]  /*3c90*/  STS.64 [R5], R46 ;  /* 0x0000002e05007388 */ /* 0x0003e40000000a00 */
[----:B------:R-:W-:Y:S06]  /*3ca0*/  BAR.SYNC.DEFER_BLOCKING 0x0 ;  /* 0x0000000000007b1d */ /* 0x000fec0000010000 */
[----:B0-----:R-:W0:Y:S04]  /*3cb0*/  LDS.128 R8, [R7] ;  /* 0x0000000007087984 */ /* 0x001e280000000c00 */
[----:B-1----:R-:W1:Y:S01]  /*3cc0*/  LDS.128 R12, [R7+0x10] ;  /* 0x00001000070c7984 */ /* 0x002e620000000c00 */
[----:B------:R-:W-:Y:S01]  /*3cd0*/  FADD R83, -R70, R83 ;  /* 0x0000005346537221 */ /* 0x000fe20000000100 */
[----:B------:R-:W-:Y:S01]  /*3ce0*/  FADD R81, -R72, R81 ;  /* 0x0000005148517221 */ /* 0x000fe20000000100 */
[----:B------:R-:W-:-:S02]  /*3cf0*/  FADD R79, -R74, R79 ;  /* 0x0000004f4a4f7221 */ /* 0x000fc40000000100 */
[C---:B------:R-:W-:Y:S01]  /*3d00*/  FFMA R83, R31.reuse, R83, R70 ;  /* 0x000000531f537223 */ /* 0x040fe20000000046 */
[----:B------:R-:W-:Y:S01]  /*3d10*/  FADD R57, -R62, R57 ;  /* 0x000000393e397221 */ /* 0x000fe20000000100 */
[----:B------:R-:W-:Y:S01]  /*3d20*/  FADD R47, -R82, R87 ;  /* 0x00000057522f7221 */ /* 0x000fe20000000100 */
[C---:B------:R-:W-:Y:S01]  /*3d30*/  FFMA R81, R31.reuse, R81, R72 ;  /* 0x000000511f517223 */ /* 0x040fe20000000048 */
[----:B------:R-:W-:Y:S01]  /*3d40*/  FADD R83, -R56, R83 ;  /* 0x0000005338537221 */ /* 0x000fe20000000100 */
[C---:B------:R-:W-:Y:S01]  /*3d50*/  FFMA R79, R31.reuse, R79, R74 ;  /* 0x0000004f1f4f7223 */ /* 0x040fe2000000004a */
[----:B------:R-:W-:Y:S01]  /*3d60*/  FADD R5, -R52, R85 ;  /* 0x0000005534057221 */ /* 0x000fe20000000100 */
[----:B------:R-:W-:Y:S01]  /*3d70*/  FADD R89, -R50, R89 ;  /* 0x0000005932597221 */ /* 0x000fe20000000100 */
[----:B------:R-:W-:Y:S01]  /*3d80*/  FFMA R62, R31, R57, R62 ;  /* 0x000000391f3e7223 */ /* 0x000fe2000000003e */
[----:B0-----:R-:W-:-:S04]  /*3d90*/  LEA R132, P0, R8, UR8, 0x2 ;  /* 0x0000000808847c11 */ /* 0x001fc8000f8010ff */
[----:B------:R-:W-:Y:S02]  /*3da0*/  LEA.HI.X R133, R8, UR9, R9, 0x2, P0 ;  /* 0x0000000908857c11 */ /* 0x000fe400080f1409 */
[----:B------:R-:W-:Y:S01]  /*3db0*/  LEA R138, P0, R10, UR8, 0x2 ;  /* 0x000000080a8a7c11 */ /* 0x000fe2000f8010ff */
[----:B------:R-:W-:-:S03]  /*3dc0*/  IMAD.WIDE R136, R30, 0x4, R132 ;  /* 0x000000041e887825 */ /* 0x000fc600078e0284 */
[----:B------:R-:W-:Y:S01]  /*3dd0*/  LEA.HI.X R139, R10, UR9, R11, 0x2, P0 ;  /* 0x000000090a8b7c11 */ /* 0x000fe200080f140b */
[----:B------:R-:W-:Y:S01]  /*3de0*/  IMAD.WIDE R10, R86, 0x4, R132 ;  /* 0x00000004560a7825 */ /* 0x000fe200078e0284 */
[----:B-1----:R-:W-:-:S03]  /*3df0*/  LEA R8, P0, R12, UR8, 0x2 ;  /* 0x000000080c087c11 */ /* 0x002fc6000f8010ff */
[----:B------:R-:W-:-:S04]  /*3e00*/  IMAD.WIDE R134, R88, 0x4, R132 ;  /* 0x0000000458867825 */ /* 0x000fc800078e0284 */
[----:B------:R-:W-:Y:S01]  /*3e10*/  FFMA R56, R35, R83, R56 ;  /* 0x0000005323387223 */ /* 0x000fe20000000038 */
[----:B------:R-:W-:Y:S01]  /*3e20*/  FFMA R47, R33, R47, R82 ;  /* 0x0000002f212f7223 */ /* 0x000fe20000000052 */
[----:B------:R-:W-:Y:S01]  /*3e30*/  FADD R57, -R60, R81 ;  /* 0x000000513c397221 */ /* 0x000fe20000000100 */
[----:B------:R-:W-:Y:S01]  /*3e40*/  IMAD.WIDE R132, R90, 0x4, R132 ;  /* 0x000000045a847825 */ /* 0x000fe200078e0284 */
[----:B------:R-:W-:-:S03]  /*3e50*/  LEA.HI.X R9, R12, UR9, R13, 0x2, P0 ;  /* 0x000000090c097c11 */ /* 0x000fc600080f140d */
[----:B------:R-:W-:Y:S01]  /*3e60*/  FFMA R5, R33, R5, R52 ;  /* 0x0000000521057223 */ /* 0x000fe20000000034 */
[----:B------:R-:W-:Y:S01]  /*3e70*/  IMAD.WIDE R144, R86, 0x4, R138 ;  /* 0x0000000456907825 */ /* 0x000fe200078e028a */
[----:B------:R0:W3:Y:S03]  /*3e80*/  LDG.E.EL R46, desc[UR6][R132.64] ;  /* 0x00000006842e7981 */ /* 0x0000e6000c2e1900 */
[----:B------:R-:W-:Y:S01]  /*3e90*/  FADD R81, -R58, R79 ;  /* 0x0000004f3a517221 */ /* 0x000fe20000000100 */
[----:B------:R-:W-:Y:S01]  /*3ea0*/  IMAD.WIDE R82, R30, 0x4, R138 ;  /* 0x000000041e527825 */ /* 0x000fe200078e028a */
[----:B------:R-:W3:Y:S03]  /*3eb0*/  LDG.E.EL R7, desc[UR6][R144.64] ;  /* 0x0000000690077981 */ /* 0x000ee6000c2e1900 */
[----:B------:R-:W-:Y:S01]  /*3ec0*/  IMAD.WIDE R142, R86, 0x4, R8 ;  /* 0x00000004568e7825 */ /* 0x000fe200078e0208 */
[----:B------:R1:W3:Y:S01]  /*3ed0*/  LDG.E.EL R52, desc[UR6][R136.64] ;  /* 0x0000000688347981 */ /* 0x0002e2000c2e1900 */
[----:B0-----:R-:W-:-:S02]  /*3ee0*/  LEA R132, P0, R14, UR8, 0x2 ;  /* 0x000000080e847c11 */ /* 0x001fc4000f8010ff */
[----:B------:R-:W-:Y:S01]  /*3ef0*/  FFMA R79, R33, R89, R50 ;  /* 0x00000059214f7223 */ /* 0x000fe20000000032 */
[----:B------:R-:W-:Y:S01]  /*3f00*/  IMAD.WIDE R140, R88, 0x4, R138 ;  /* 0x00000004588c7825 */ /* 0x000fe200078e028a */
[----:B------:R0:W3:Y:S01]  /*3f10*/  LDG.E.EL R50, desc[UR6][R134.64] ;  /* 0x0000000686327981 */ /* 0x0000e2000c2e1900 */
[----:B------:R-:W-:-:S03]  /*3f20*/  LEA.HI.X R133, R14, UR9, R15, 0x2, P0 ;  /* 0x000000090e857c11 */ /* 0x000fc600080f140f */
[----:B------:R-:W3:Y:S01]  /*3f30*/  LDG.E.EL R83, desc[UR6][R82.64] ;  /* 0x0000000652537981 */ /* 0x000ee2000c2e1900 */
[----:B------:R-:W-:-:S03]  /*3f40*/  IMAD.WIDE R86, R86, 0x4, R132 ;  /* 0x0000000456567825 */ /* 0x000fc600078e0284 */
[----:B------:R-:W3:Y:S01]  /*3f50*/  LDG.E.EL R12, desc[UR6][R142.64] ;  /* 0x000000068e0c7981 */ /* 0x000ee2000c2e1900 */
[----:B-1----:R-:W-:-:S03]  /*3f60*/  IMAD.WIDE R136, R30, 0x4, R8 ;  /* 0x000000041e887825 */ /* 0x002fc600078e0208 */
[----:B------:R-:W3:Y:S01]  /*3f70*/  LDG.E.EL R85, desc[UR6][R86.64] ;  /* 0x0000000656557981 */ /* 0x000ee2000c2e1900 */
[----:B0-----:R-:W-:-:S04]  /*3f80*/  IMAD.WIDE R134, R88, 0x4, R8 ;  /* 0x0000000458867825 */ /* 0x001fc800078e0208 */
[C---:B------:R-:W-:Y:S01]  /*3f90*/  FFMA R57, R35.reuse, R57, R60 ;  /* 0x0000003923397223 */ /* 0x040fe2000000003c */
[----:B------:R-:W-:Y:S01]  /*3fa0*/  FFMA R81, R35, R81, R58 ;  /* 0x0000005123517223 */ /* 0x000fe2000000003a */
[----:B------:R-:W3:Y:S01]  /*3fb0*/  LDG.E.EL R60, desc[UR6][R136.64] ;  /* 0x00000006883c7981 */ /* 0x000ee2000c2e1900 */
[----:B------:R-:W-:-:S03]  /*3fc0*/  IMAD.WIDE R8, R90, 0x4, R8 ;  /* 0x000000045a087825 */ /* 0x000fc600078e0208 */
[----:B------:R-:W3:Y:S01]  /*3fd0*/  LDG.E.EL R10, desc[UR6][R10.64] ;  /* 0x000000060a0a7981 */ /* 0x000ee2000c2e1900 */
[----:B------:R-:W-:-:S03]  /*3fe0*/  IMAD.WIDE R88, R88, 0x4, R132 ;  /* 0x0000000458587825 */ /* 0x000fc600078e0284 */
[----:B------:R0:W3:Y:S01]  /*3ff0*/  LDG.E.EL R8, desc[UR6][R8.64] ;  /* 0x0000000608087981 */ /* 0x0000e2000c2e1900 */
[----:B------:R-:W-:-:S03]  /*4000*/  IMAD.WIDE R14, R30, 0x4, R132 ;  /* 0x000000041e0e7825 */ /* 0x000fc600078e0284 */
[----:B------:R-:W3:Y:S01]  /*4010*/  LDG.E.EL R89, desc[UR6][R88.64] ;  /* 0x0000000658597981 */ /* 0x000ee2000c2e1900 */
[----:B------:R-:W-:-:S03]  /*4020*/  IMAD.WIDE R132, R90, 0x4, R132 ;  /* 0x000000045a847825 */ /* 0x000fc600078e0284 */
[----:B------:R-:W3:Y:S01]  /*4030*/  LDG.E.EL R58, desc[UR6][R134.64] ;  /* 0x00000006863a7981 */ /* 0x000ee2000c2e1900 */
[----:B------:R-:W-:-:S03]  /*4040*/  IMAD.WIDE R138, R90, 0x4, R138 ;  /* 0x000000045a8a7825 */ /* 0x000fc600078e028a */
[----:B------:R1:W3:Y:S04]  /*4050*/  LDG.E.EL R15, desc[UR6][R14.64] ;  /* 0x000000060e0f7981 */ /* 0x0002e8000c2e1900 */
[----:B------:R-:W3:Y:S04]  /*4060*/  LDG.E.EL R13, desc[UR6][R140.64] ;  /* 0x000000068c0d7981 */ /* 0x000ee8000c2e1900 */
[----:B------:R-:W3:Y:S04]  /*4070*/  LDG.E.EL R11, desc[UR6][R138.64] ;  /* 0x000000068a0b7981 */ /* 0x000ee8000c2e1900 */
[----:B------:R-:W3:Y:S01]  /*4080*/  LDG.E.EL R133, desc[UR6][R132.64] ;  /* 0x0000000684857981 */ /* 0x000ee2000c2e1900 */
[----:B------:R-:W-:Y:S01]  /*4090*/  BAR.SYNC.DEFER_BLOCKING 0x0 ;  /* 0x0000000000007b1d */ /* 0x000fe20000010000 */
[----:B0-----:R-:W-:Y:S01]  /*40a0*/  SHF.L.U32 R9, R0, 0x6, RZ ;  /* 0x0000000600097819 */ /* 0x001fe200000006ff */
[----:B------:R-:W-:-:S03]  /*40b0*/  FADD R77, -R76, R77 ;  /* 0x0000004d4c4d7221 */ /* 0x000fc60000000100 */
[----:B------:R-:W-:Y:S01]  /*40c0*/  LOP3.LUT R9, R9, 0xfc0, RZ, 0xc0, !PT ;  /* 0x00000fc009097812 */ /* 0x000fe200078ec0ff */
[----:B------:R-:W-:Y:S01]  /*40d0*/  FFMA R77, R31, R77, R76 ;  /* 0x0000004d1f4d7223 */ /* 0x000fe2000000004c */
[----:B------:R-:W-:Y:S02]  /*40e0*/  FADD R29, -R28, R29 ;  /* 0x0000001d1c1d7221 */ /* 0x000fe40000000100 */
[----:B------:R-:W-:Y:S01]  /*40f0*/  LOP3.LUT R24, R24, R9, RZ, 0xfc, !PT ;  /* 0x0000000918187212 */ /* 0x000fe200078efcff */
[----:B------:R-:W-:Y:S01]  /*4100*/  STS [R3], R6 ;  /* 0x0000000603007388 */ /* 0x000fe20000000800 */
[----:B------:R-:W-:Y:S02]  /*4110*/  FADD R77, -R62, R77 ;  /* 0x0000004d3e4d7221 */ /* 0x000fe40000000100 */
[----:B------:R-:W-:Y:S01]  /*4120*/  IADD3 R9, R24, UR4, R9 ;  /* 0x0000000418097c10 */ /* 0x000fe2000fffe009 */
[----:B------:R-:W-:Y:S01]  /*4130*/  FFMA R24, R33, R29, R28 ;  /* 0x0000001d21187223 */ /* 0x000fe2000000001c */
[----:B------:R-:W-:Y:S01]  /*4140*/  FFMA R62, R35, R77, R62 ;  /* 0x0000004d233e7223 */ /* 0x000fe2000000003e */
[----:B------:R-:W-:-:S02]  /*4150*/  FADD R103, R22, R103 ;  /* 0x0000006716677221 */ /* 0x000fc40000000000 */
[----:B------:R-:W-:Y:S01]  /*4160*/  FADD R24, R21, R24 ;  /* 0x0000001815187221 */ /* 0x000fe20000000000 */
[----:B------:R-:W-:Y:S01]  /*4170*/  FADD R105, R20, R105 ;  /* 0x0000006914697221 */ /* 0x000fe20000000000 */
[----:B-1----:R-:W-:Y:S01]  /*4180*/  FADD R14, R23, R62 ;  /* 0x0000003e170e7221 */ /* 0x002fe20000000000 */
[----:B------:R-:W-:Y:S06]  /*4190*/  BAR.SYNC.DEFER_BLOCKING 0x0 ;  /* 0x0000000000007b1d */ /* 0x000fec0000010000 */
[----:B------:R-:W0:Y:S01]  /*41a0*/  LDS.128 R20, [R45] ;  /* 0x000000002d147984 */ /* 0x000e220000000c00 */
[----:B-----5:R-:W-:Y:S01]  /*41b0*/  FADD R107, -R92, R107 ;  /* 0x0000006b5c6b7221 */ /* 0x020fe20000000100 */
[----:B--2---:R-:W-:-:S03]  /*41c0*/  FADD R71, -R94, R71 ;  /* 0x000000475e477221 */ /* 0x004fc60000000100 */
[----:B------:R-:W-:Y:S01]  /*41d0*/  FFMA R92, R17, R107, R92 ;  /* 0x0000006b115c7223 */ /* 0x000fe2000000005c */
[----:B------:R-:W-:Y:S01]  /*41e0*/  FADD R127, -R104, R127 ;  /* 0x0000007f687f7221 */ /* 0x000fe20000000100 */
[----:B------:R-:W-:Y:S01]  /*41f0*/  FADD R130, -R111, R130 ;  /* 0x000000826f827221 */ /* 0x000fe20000000100 */
[----:B------:R-:W-:Y:S01]  /*4200*/  FFMA R94, R17, R71, R94 ;  /* 0x00000047115e7223 */ /* 0x000fe2000000005e */
[----:B------:R-:W-:Y:S01]  /*4210*/  FADD R5, R120, R5 ;  /* 0x0000000578057221 */ /* 0x000fe20000000000 */
[----:B------:R-:W-:Y:S01]  /*4220*/  FFMA R104, R19, R127, R104 ;  /* 0x0000007f13687223 */ /* 0x000fe20000000068 */
[----:B------:R-:W-:Y:S01]  /*4230*/  FADD R122, -R41, R122 ;  /* 0x0000007a297a7221 */ /* 0x000fe20000000100 */
[----:B------:R-:W-:Y:S01]  /*4240*/  FFMA R111, R18, R130, R111 ;  /* 0x00000082126f7223 */ /* 0x000fe2000000006f */
[----:B------:R-:W-:Y:S01]  /*4250*/  FADD R128, -R109, R128 ;  /* 0x000000806d807221 */ /* 0x000fe20000000100 */
[----:B------:R-:W-:Y:S01]  /*4260*/  FADD R119, -R42, R119 ;  /* 0x000000772a777221 */ /* 0x000fe20000000100 */
[----:B----4-:R-:W-:Y:S01]  /*4270*/  FADD R112, -R93, R112 ;  /* 0x000000705d707221 */ /* 0x010fe20000000100 */
[----:B------:R-:W-:Y:S01]  /*4280*/  FADD R126, -R43, R126 ;  /* 0x0000007e2b7e7221 */ /* 0x000fe20000000100 */
[----:B------:R-:W-:Y:S01]  /*4290*/  FFMA R41, R18, R122, R41 ;  /* 0x0000007a12297223 */ /* 0x000fe20000000029 */
[----:B------:R-:W-:Y:S01]  /*42a0*/  FADD R123, -R102, R123 ;  /* 0x0000007b667b7221 */ /* 0x000fe20000000100 */
[----:B------:R-:W-:Y:S01]  /*42b0*/  FFMA R109, R18, R128, R109 ;  /* 0x00000080126d7223 */ /* 0x000fe2000000006d */
[----:B------:R-:W-:Y:S01]  /*42c0*/  FADD R53, -R96, R53 ;  /* 0x0000003560357221 */ /* 0x000fe20000000100 */
[----:B------:R-:W-:Y:S01]  /*42d0*/  FFMA R42, R19, R119, R42 ;  /* 0x00000077132a7223 */ /* 0x000fe2000000002a */
[----:B------:R-:W-:Y:S01]  /*42e0*/  FADD R49, -R98, R49 ;  /* 0x0000003162317221 */ /* 0x000fe20000000100 */
[----:B------:R-:W-:Y:S01]  /*42f0*/  FADD R117, -R40, R117 ;  /* 0x0000007528757221 */ /* 0x000fe20000000100 */
[----:B------:R-:W-:Y:S01]  /*4300*/  FADD R47, R100, R47 ;  /* 0x0000002f642f7221 */ /* 0x000fe20000000000 */
[----:B------:R-:W-:Y:S01]  /*4310*/  FFMA R93, R16, R112, R93 ;  /* 0x00000070105d7223 */ /* 0x000fe2000000005d */
[----:B------:R-:W-:Y:S01]  /*4320*/  FADD R110, -R95, R110 ;  /* 0x0000006e5f6e7221 */ /* 0x000fe20000000100 */
[----:B------:R-:W-:Y:S01]  /*4330*/  FFMA R43, R18, R126, R43 ;  /* 0x0000007e122b7223 */ /* 0x000fe2000000002b */
[----:B------:R-:W-:Y:S01]  /*4340*/  FADD R56, R91, R56 ;  /* 0x000000385b387221 */ /* 0x000fe20000000000 */
[----:B------:R-:W-:Y:S01]  /*4350*/  FADD R4, R73, R4 ;  /* 0x0000000449047221 */ /* 0x000fe20000000000 */
[----:B------:R-:W-:Y:S01]  /*4360*/  FFMA R102, R19, R123, R102 ;  /* 0x0000007b13667223 */ /* 0x000fe20000000066 */
[C---:B------:R-:W-:Y:S01]  /*4370*/  FFMA R96, R17.reuse, R53, R96 ;  /* 0x0000003511607223 */ /* 0x040fe20000000060 */
[----:B------:R-:W-:Y:S01]  /*4380*/  FFMA R98, R17, R49, R98 ;  /* 0x0000003111627223 */ /* 0x000fe20000000062 */
[----:B------:R-:W-:Y:S01]  /*4390*/  FFMA R40, R19, R117, R40 ;  /* 0x0000007513287223 */ /* 0x000fe20000000028 */
[----:B------:R-:W-:Y:S01]  /*43a0*/  FFMA R95, R16, R110, R95 ;  /* 0x0000006e105f7223 */ /* 0x000fe2000000005f */
[----:B------:R-:W-:Y:S01]  /*43b0*/  FADD R63, R63, R66 ;  /* 0x000000423f3f7221 */ /* 0x000fe20000000000 */
[----:B------:R-:W-:Y:S01]  /*43c0*/  FADD R64, R64, R81 ;  /* 0x0000005140407221 */ /* 0x000fe20000000000 */
[----:B------:R-:W-:Y:S01]  /*43d0*/  FADD R78, R78, R121 ;  /* 0x000000794e4e7221 */ /* 0x000fe20000000000 */
[----:B---3--:R-:W-:Y:S01]  /*43e0*/  FADD R54, -R97, R54 ;  /* 0x0000003661367221 */ /* 0x008fe20000000100 */
[----:B------:R-:W-:Y:S01]  /*43f0*/  FADD R32, -R99, R32 ;  /* 0x0000002063207221 */ /* 0x000fe20000000100 */
[----:B------:R-:W-:Y:S01]  /*4400*/  FADD R75, R75, R118 ;  /* 0x000000764b4b7221 */ /* 0x000fe20000000000 */
[----:B------:R-:W-:Y:S01]  /*4410*/  FADD R36, R61, R36 ;  /* 0x000000243d247221 */ /* 0x000fe20000000000 */
[C---:B------:R-:W-:Y:S01]  /*4420*/  FFMA R97, R16.reuse, R54, R97 ;  /* 0x0000003610617223 */ /* 0x040fe20000000061 */
[----:B------:R-:W-:Y:S01]  /*4430*/  FFMA R99, R16, R32, R99 ;  /* 0x0000002010637223 */ /* 0x000fe20000000063 */
[----:B------:R-:W-:Y:S01]  /*4440*/  FADD R57, R68, R57 ;  /* 0x0000003944397221 */ /* 0x000fe20000000000 */
[----:B------:R-:W-:Y:S01]  /*4450*/  FADD R79, R84, R79 ;  /* 0x0000004f544f7221 */ /* 0x000fe20000000000 */
[----:B------:R-:W-:Y:S01]  /*4460*/  FADD R48, R69, R48 ;  /* 0x0000003045307221 */ /* 0x000fe20000000000 */
[----:B------:R-:W-:-:S02]  /*4470*/  LEA R25, R25, R51, 0xc ;  /* 0x0000003319197211 */ /* 0x000fc400078e60ff */
[-C--:B------:R-:W-:Y:S02]  /*4480*/  LEA R26, R26, R51.reuse, 0xc ;  /* 0x000000331a1a7211 */ /* 0x080fe400078e60ff */
[-C--:B------:R-:W-:Y:S02]  /*4490*/  LEA R27, R27, R51.reuse, 0xc ;  /* 0x000000331b1b7211 */ /* 0x080fe400078e60ff */
[----:B------:R-:W-:Y:S02]  /*44a0*/  LEA R44, R44, R51, 0xc ;  /* 0x000000332c2c7211 */ /* 0x000fe400078e60ff */
[----:B------:R-:W-:-:S04]  /*44b0*/  SHF.L.U32 R0, R0, 0x4, RZ ;  /* 0x0000000400007819 */ /* 0x000fc800000006ff */
[----:B------:R-:W-:-:S04]  /*44c0*/  LOP3.LUT R0, R0, 0xff0, RZ, 0xc0, !PT ;  /* 0x00000ff000007812 */ /* 0x000fc800078ec0ff */
[----:B------:R-:W-:Y:S01]  /*44d0*/  IADD3 R0, R0, UR4, R0 ;  /* 0x0000000400007c10 */ /* 0x000fe2000fffe000 */
[----:B------:R-:W-:Y:S01]  /*44e0*/  ULDC.64 UR4, c[0x0][0x2c8] ;  /* 0x0000b20000047ab9 */ /* 0x000fe20000000a00 */
[----:B------:R-:W-:-:S04]  /*44f0*/  FADD R7, -R106, R7 ;  /* 0x000000076a077221 */ /* 0x000fc80000000100 */
[----:B------:R-:W-:-:S04]  /*4500*/  FFMA R7, R17, R7, R106 ;  /* 0x0000000711077223 */ /* 0x000fc8000000006a */
[----:B------:R-:W-:Y:S01]  /*4510*/  FADD R7, -R92, R7 ;  /* 0x000000075c077221 */ /* 0x000fe20000000100 */
[----:B------:R-:W-:-:S03]  /*4520*/  FADD R83, -R34, R83 ;  /* 0x0000005322537221 */ /* 0x000fc60000000100 */
[----:B0-----:R-:W-:Y:S01]  /*4530*/  FFMA R92, R21, R7, R92 ;  /* 0x00000007155c7223 */ /* 0x001fe2000000005c */
[----:B------:R-:W-:Y:S01]  /*4540*/  FADD R12, -R113, R12 ;  /* 0x0000000c710c7221 */ /* 0x000fe20000000100 */
[----:B------:R-:W-:Y:S01]  /*4550*/  FFMA R83, R17, R83, R34 ;  /* 0x0000005311537223 */ /* 0x000fe20000000022 */
[----:B------:R-:W-:Y:S02]  /*4560*/  FADD R85, -R124, R85 ;  /* 0x000000557c557221 */ /* 0x000fe40000000100 */
[----:B------:R-:W-:Y:S02]  /*4570*/  FFMA R12, R18, R12, R113 ;  /* 0x0000000c120c7223 */ /* 0x000fe40000000071 */
[----:B------:R-:W-:Y:S01]  /*4580*/  FFMA R85, R19, R85, R124 ;  /* 0x0000005513557223 */ /* 0x000fe2000000007c */
[----:B------:R-:W-:Y:S01]  /*4590*/  FADD R60, -R65, R60 ;  /* 0x0000003c413c7221 */ /* 0x000fe20000000100 */
[----:B------:R-:W-:Y:S01]  /*45a0*/  FADD R83, -R94, R83 ;  /* 0x000000535e537221 */ /* 0x000fe20000000100 */
[----:B------:R-:W-:Y:S01]  /*45b0*/  FADD R12, -R111, R12 ;  /* 0x0000000c6f0c7221 */ /* 0x000fe20000000100 */
[----:B------:R-:W-:Y:S01]  /*45c0*/  FADD R85, -R104, R85 ;  /* 0x0000005568557221 */ /* 0x000fe20000000100 */
[----:B------:R-:W-:Y:S01]  /*45d0*/  FADD R10, -R59, R10 ;  /* 0x0000000a3b0a7221 */ /* 0x000fe20000000100 */
[----:B------:R-:W-:Y:S01]  /*45e0*/  FADD R8, -R67, R8 ;  /* 0x0000000843087221 */ /* 0x000fe20000000100 */
[----:B------:R-:W-:Y:S01]  /*45f0*/  FFMA R60, R18, R60, R65 ;  /* 0x0000003c123c7223 */ /* 0x000fe20000000041 */
[----:B------:R-:W-:-:S02]  /*4600*/  FADD R89, -R114, R89 ;  /* 0x0000005972597221 */ /* 0x000fc40000000100 */
[----:B------:R-:W-:Y:S01]  /*4610*/  FFMA R8, R18, R8, R67 ;  /* 0x0000000812087223 */ /* 0x000fe20000000043 */
[----:B------:R-:W-:Y:S01]  /*4620*/  FSETP.GEU.AND P5, PT, R5, -R92, PT ;  /* 0x8000005c0500720b */ /* 0x000fe20003fae000 */
[----:B------:R-:W-:Y:S01]  /*4630*/  FADD R58, -R101, R58 ;  /* 0x0000003a653a7221 */ /* 0x000fe20000000100 */
[----:B------:R-:W-:Y:S01]  /*4640*/  FFMA R89, R19, R89, R114 ;  /* 0x0000005913597223 */ /* 0x000fe20000000072 */
[----:B------:R-:W-:Y:S01]  /*4650*/  FADD R5, R92, R5 ;  /* 0x000000055c057221 */ /* 0x000fe20000000000 */
[----:B------:R-:W-:Y:S01]  /*4660*/  FADD R15, -R108, R15 ;  /* 0x0000000f6c0f7221 */ /* 0x000fe20000000100 */
[----:B------:R-:W-:Y:S01]  /*4670*/  FADD R52, -R37, R52 ;  /* 0x0000003425347221 */ /* 0x000fe20000000100 */
[----:B------:R-:W-:Y:S01]  /*4680*/  FFMA R10, R16, R10, R59 ;  /* 0x0000000a100a7223 */ /* 0x000fe2000000003b */
[----:B------:R-:W-:Y:S01]  /*4690*/  FFMA R58, R18, R58, R101 ;  /* 0x0000003a123a7223 */ /* 0x000fe20000000065 */
[----:B------:R-:W-:Y:S01]  /*46a0*/  FADD R13, -R80, R13 ;  /* 0x0000000d500d7221 */ /* 0x000fe20000000100 */
[----:B------:R-:W-:Y:S01]  /*46b0*/  FFMA R94, R21, R83, R94 ;  /* 0x00000053155e7223 */ /* 0x000fe2000000005e */
[----:B------:R-:W-:Y:S01]  /*46c0*/  FADD R8, -R41, R8 ;  /* 0x0000000829087221 */ /* 0x000fe20000000100 */
[----:B------:R-:W-:Y:S01]  /*46d0*/  FADD R11, -R38, R11 ;  /* 0x0000000b260b7221 */ /* 0x000fe20000000100 */
[----:B------:R-:W-:Y:S01]  /*46e0*/  FFMA R85, R23, R85, R104 ;  /* 0x0000005517557223 */ /* 0x000fe20000000068 */
[----:B------:R-:W-:Y:S01]  /*46f0*/  FADD R133, -R116, R133 ;  /* 0x0000008574857221 */ /* 0x000fe20000000100 */
[----:B------:R-:W-:Y:S01]  /*4700*/  FFMA R15, R19, R15, R108 ;  /* 0x0000000f130f7223 */ /* 0x000fe2000000006c */
[----:B------:R-:W-:Y:S01]  /*4710*/  FADD R60, -R109, R60 ;  /* 0x0000003c6d3c7221 */ /* 0x000fe20000000100 */
[----:B------:R-:W-:Y:S01]  /*4720*/  FFMA R111, R22, R12, R111 ;  /* 0x0000000c166f7223 */ /* 0x000fe2000000006f */
[C---:B------:R-:W-:Y:S01]  /*4730*/  FFMA R13, R17.reuse, R13, R80 ;  /* 0x0000000d110d7223 */ /* 0x040fe20000000050 */
[----:B------:R-:W-:Y:S01]  /*4740*/  FFMA R11, R17, R11, R38 ;  /* 0x0000000b110b7223 */ /* 0x000fe20000000026 */
[----:B------:R-:W-:Y:S01]  /*4750*/  FFMA R133, R19, R133, R116 ;  /* 0x0000008513857223 */ /* 0x000fe20000000074 */
[----:B------:R-:W-:Y:S01]  /*4760*/  FADD R89, -R42, R89 ;  /* 0x000000592a597221 */ /* 0x000fe20000000100 */
[----:B------:R-:W-:Y:S01]  /*4770*/  FFMA R52, R16, R52, R37 ;  /* 0x0000003410347223 */ /* 0x000fe20000000025 */
[----:B------:R-:W-:Y:S01]  /*4780*/  FADD R10, -R93, R10 ;  /* 0x0000000a5d0a7221 */ /* 0x000fe20000000100 */
[----:B------:R-:W-:Y:S01]  /*4790*/  FADD R58, -R43, R58 ;  /* 0x0000003a2b3a7221 */ /* 0x000fe20000000100 */
[----:B------:R-:W-:Y:S01]  /*47a0*/  FSEL R5, R5, RZ, P5 ;  /* 0x000000ff05057208 */ /* 0x000fe20002800000 */
[----:B------:R-:W-:Y:S01]  /*47b0*/  FADD R17, R94, R47 ;  /* 0x0000002f5e117221 */ /* 0x000fe20000000000 */
[C---:B------:R-:W-:Y:S01]  /*47c0*/  FFMA R8, R22.reuse, R8, R41 ;  /* 0x0000000816087223 */ /* 0x040fe20000000029 */
[----:B------:R-:W-:Y:S01]  /*47d0*/  FADD R7, R85, R56 ;  /* 0x0000003855077221 */ /* 0x000fe20000000000 */
[----:B------:R-:W-:Y:S01]  /*47e0*/  FSETP.GEU.AND P5, PT, R47, -R94, PT ;  /* 0x8000005e2f00720b */ /* 0x000fe20003fae000 */
[----:B------:R-:W-:Y:S01]  /*47f0*/  FFMA R60, R22, R60, R109 ;  /* 0x0000003c163c7223 */ /* 0x000fe2000000006d */
[----:B------:R-:W-:Y:S01]  /*4800*/  FADD R15, -R102, R15 ;  /* 0x0000000f660f7221 */ /* 0x000fe20000000100 */
[----:B------:R-:W-:Y:S01]  /*4810*/  FSETP.GEU.AND P6, PT, R56, -R85, PT ;  /* 0x800000553800720b */ /* 0x000fe20003fce000 */
[----:B------:R-:W-:Y:S01]  /*4820*/  FADD R6, R111, R4 ;  /* 0x000000046f067221 */ /* 0x000fe20000000000 */
[----:B------:R-:W-:Y:S01]  /*4830*/  FADD R133, -R40, R133 ;  /* 0x0000008528857221 */ /* 0x000fe20000000100 */
[----:B------:R-:W-:Y:S01]  /*4840*/  FFMA R89, R23, R89, R42 ;  /* 0x0000005917597223 */ /* 0x000fe2000000002a */
[----:B------:R-:W-:Y:S01]  /*4850*/  FSETP.GEU.AND P4, PT, R4, -R111, PT ;  /* 0x8000006f0400720b */ /* 0x000fe20003f8e000 */
[----:B------:R-:W-:Y:S01]  /*4860*/  FADD R52, -R95, R52 ;  /* 0x000000345f347221 */ /* 0x000fe20000000100 */
[----:B------:R-:W-:Y:S01]  /*4870*/  FFMA R93, R20, R10, R93 ;  /* 0x0000000a145d7223 */ /* 0x000fe2000000005d */
[----:B------:R-:W-:Y:S01]  /*4880*/  FFMA R43, R22, R58, R43 ;  /* 0x0000003a162b7223 */ /* 0x000fe2000000002b */
[----:B------:R-:W-:Y:S01]  /*4890*/  FSEL R17, R17, RZ, P5 ;  /* 0x000000ff11117208 */ /* 0x000fe20002800000 */
[----:B------:R-:W-:Y:S01]  /*48a0*/  FADD R22, R8, R103 ;  /* 0x0000006708167221 */ /* 0x000fe20000000000 */
[----:B------:R-:W-:Y:S01]  /*48b0*/  FFMA R102, R23, R15, R102 ;  /* 0x0000000f17667223 */ /* 0x000fe20000000066 */
[----:B------:R-:W-:Y:S01]  /*48c0*/  FSEL R7, R7, RZ, P6 ;  /* 0x000000ff07077208 */ /* 0x000fe20003000000 */
[----:B------:R-:W-:Y:S01]  /*48d0*/  FADD R18, R60, R63 ;  /* 0x0000003f3c127221 */ /* 0x000fe20000000000 */
[----:B------:R-:W-:Y:S01]  /*48e0*/  FSETP.GEU.AND P5, PT, R103, -R8, PT ;  /* 0x800000086700720b */ /* 0x000fe20003fae000 */
[----:B------:R-:W-:Y:S01]  /*48f0*/  FADD R50, -R55, R50 ;  /* 0x0000003237327221 */ /* 0x000fe20000000100 */
[----:B------:R-:W-:Y:S01]  /*4900*/  FADD R46, -R39, R46 ;  /* 0x0000002e272e7221 */ /* 0x000fe20000000100 */
[----:B------:R-:W-:Y:S01]  /*4910*/  FFMA R133, R23, R133, R40 ;  /* 0x0000008517857223 */ /* 0x000fe20000000028 */
[----:B------:R-:W-:Y:S01]  /*4920*/  FSETP.GEU.AND P6, PT, R63, -R60, PT ;  /* 0x8000003c3f00720b */ /* 0x000fe20003fce000 */
[----:B------:R-:W-:Y:S01]  /*4930*/  FADD R15, R89, R64 ;  /* 0x00000040590f7221 */ /* 0x000fe20000000000 */
[----:B------:R-:W-:Y:S01]  /*4940*/  FSEL R6, R6, RZ, P4 ;  /* 0x000000ff06067208 */ /* 0x000fe20002000000 */
[----:B------:R-:W-:Y:S01]  /*4950*/  FFMA R52, R20, R52, R95 ;  /* 0x0000003414347223 */ /* 0x000fe2000000005f */
[----:B------:R-:W-:-:S02]  /*4960*/  FSETP.GEU.AND P4, PT, R64, -R89, PT ;  /* 0x800000594000720b */ /* 0x000fc40003f8e000 */
[----:B------:R-:W-:Y:S01]  /*4970*/  FSETP.GEU.AND P3, PT, R78, -R93, PT ;  /* 0x8000005d4e00720b */ /* 0x000fe20003f6e000 */
[----:B------:R-:W-:Y:S01]  /*4980*/  FADD R78, R93, R78 ;  /* 0x0000004e5d4e7221 */ /* 0x000fe20000000000 */
[----:B------:R-:W-:Y:S01]  /*4990*/  FSEL R22, R22, RZ, P5 ;  /* 0x000000ff16167208 */ /* 0x000fe20002800000 */
[C---:B------:R-:W-:Y:S01]  /*49a0*/  FFMA R50, R16.reuse, R50, R55 ;  /* 0x0000003210327223 */ /* 0x040fe20000000037 */
[----:B------:R-:W-:Y:S01]  /*49b0*/  FFMA R46, R16, R46, R39 ;  /* 0x0000002e102e7223 */ /* 0x000fe20000000027 */
[----:B------:R-:W-:Y:S01]  /*49c0*/  FSEL R18, R18, RZ, P6 ;  /* 0x000000ff12127208 */ /* 0x000fe20003000000 */
[----:B------:R-:W-:Y:S01]  /*49d0*/  FADD R23, R133, R14 ;  /* 0x0000000e85177221 */ /* 0x000fe20000000000 */
[----:B------:R-:W-:Y:S01]  /*49e0*/  FSETP.GTU.AND P5, PT, R6, RZ, PT ;  /* 0x000000ff0600720b */ /* 0x000fe20003fac000 */
[----:B------:R-:W-:Y:S01]  /*49f0*/  FADD R16, R52, R75 ;  /* 0x0000004b34107221 */ /* 0x000fe20000000000 */
[----:B------:R-:W-:Y:S02]  /*4a00*/  FSETP.GEU.AND P6, PT, R14, -R133, PT ;  /* 0x800000850e00720b */ /* 0x000fe40003fce000 */
[----:B------:R-:W-:-:S02]  /*4a10*/  FSEL R15, R15, RZ, P4 ;  /* 0x000000ff0f0f7208 */ /* 0x000fc40002000000 */
[----:B------:R-:W-:Y:S02]  /*4a20*/  FSETP.GEU.AND P2, PT, R75, -R52, PT ;  /* 0x800000344b00720b */ /* 0x000fe40003f4e000 */
[----:B------:R-:W-:Y:S02]  /*4a30*/  FSEL R4, R78, RZ, P3 ;  /* 0x000000ff4e047208 */ /* 0x000fe40001800000 */
[----:B------:R-:W-:Y:S01]  /*4a40*/  SEL R32, RZ, 0x1, P5 ;  /* 0x00000001ff207807 */ /* 0x000fe20002800000 */
[----:B------:R-:W-:Y:S01]  /*4a50*/  FADD R19, R102, R57 ;  /* 0x0000003966137221 */ /* 0x000fe20000000000 */
[----:B------:R-:W-:Y:S01]  /*4a60*/  FSETP.GEU.AND P3, PT, R36, -R43, PT ;  /* 0x8000002b2400720b */ /* 0x000fe20003f6e000 */
[----:B------:R-:W-:Y:S01]  /*4a70*/  FADD R36, R43, R36 ;  /* 0x000000242b247221 */ /* 0x000fe20000000000 */
[----:B------:R-:W-:Y:S01]  /*4a80*/  FSEL R23, R23, RZ, P6 ;  /* 0x000000ff17177208 */ /* 0x000fe20003000000 */
[----:B------:R-:W-:Y:S01]  /*4a90*/  BAR.SYNC.DEFER_BLOCKING 0x0 ;  /* 0x0000000000007b1d */ /* 0x000fe20000010000 */
[----:B------:R-:W-:-:S02]  /*4aa0*/  FSETP.GTU.AND P5, PT, R15, RZ, PT ;  /* 0x000000ff0f00720b */ /* 0x000fc40003fac000 */
[----:B------:R-:W-:Y:S02]  /*4ab0*/  FSEL R16, R16, RZ, P2 ;  /* 0x000000ff10107208 */ /* 0x000fe40001000000 */
[----:B------:R-:W-:Y:S02]  /*4ac0*/  FSETP.GTU.AND P6, PT, R17, RZ, PT ;  /* 0x000000ff1100720b */ /* 0x000fe40003fcc000 */
[----:B------:R-:W-:Y:S02]  /*4ad0*/  FSETP.GEU.AND P2, PT, R57, -R102, PT ;  /* 0x800000663900720b */ /* 0x000fe40003f4e000 */
[----:B------:R-:W-:Y:S02]  /*4ae0*/  SEL R10, RZ, 0x1, P5 ;  /* 0x00000001ff0a7807 */ /* 0x000fe40002800000 */
[----:B------:R-:W-:Y:S02]  /*4af0*/  SEL R30, RZ, 0x1, P6 ;  /* 0x00000001ff1e7807 */ /* 0x000fe40003000000 */
[----:B------:R-:W-:-:S02]  /*4b00*/  FSETP.GTU.AND P5, PT, R7, RZ, PT ;  /* 0x000000ff0700720b */ /* 0x000fc40003fac000 */
[----:B------:R-:W-:Y:S02]  /*4b10*/  FSEL R19, R19, RZ, P2 ;  /* 0x000000ff13137208 */ /* 0x000fe40001000000 */
[----:B------:R-:W-:Y:S02]  /*4b20*/  FSEL R14, R36, RZ, P3 ;  /* 0x000000ff240e7208 */ /* 0x000fe40001800000 */
[----:B------:R-:W-:Y:S02]  /*4b30*/  FSETP.GTU.AND P6, PT, R5, RZ, PT ;  /* 0x000000ff0500720b */ /* 0x000fe40003fcc000 */
[----:B------:R-:W-:Y:S02]  /*4b40*/  SEL R36, RZ, 0x1, P5 ;  /* 0x00000001ff247807 */ /* 0x000fe40002800000 */
[----:B------:R-:W-:Y:S02]  /*4b50*/  FSETP.GTU.AND P4, PT, R19, RZ, PT ;  /* 0x000000ff1300720b */ /* 0x000fe40003f8c000 */
[----:B------:R-:W-:-:S02]  /*4b60*/  SEL R34, RZ, 0x1, P6 ;  /* 0x00000001ff227807 */ /* 0x000fc40003000000 */
[----:B------:R-:W-:Y:S02]  /*4b70*/  FSETP.GTU.AND P5, PT, R14, RZ, PT ;  /* 0x000000ff0e00720b */ /* 0x000fe40003fac000 */
[----:B------:R-:W-:Y:S02]  /*4b80*/  FSETP.GTU.AND P6, PT, R18, RZ, PT ;  /* 0x000000ff1200720b */ /* 0x000fe40003fcc000 */
[----:B------:R-:W-:Y:S02]  /*4b90*/  SEL R28, RZ, 0x1, P4 ;  /* 0x00000001ff1c7807 */ /* 0x000fe40002000000 */
[----:B------:R-:W-:Y:S02]  /*4ba0*/  SEL R29, RZ, 0x1fffe, P5 ;  /* 0x0001fffeff1d7807 */ /* 0x000fe40002800000 */
[----:B------:R-:W-:Y:S01]  /*4bb0*/  SEL R31, RZ, 0x1fffe, P6 ;  /* 0x0001fffeff1f7807 */ /* 0x000fe20003000000 */
[----:B------:R-:W-:Y:S01]  /*4bc0*/  FADD R13, -R96, R13 ;  /* 0x0000000d600d7221 */ /* 0x000fe20000000100 */
[----:B------:R-:W-:-:S02]  /*4bd0*/  IADD3 R10, R10, R29, RZ ;  /* 0x0000001d0a0a7210 */ /* 0x000fc40007ffe0ff */
[----:B------:R-:W-:Y:S01]  /*4be0*/  IADD3 R31, R28, R31, RZ ;  /* 0x0000001f1c1f7210 */ /* 0x000fe20007ffe0ff */
[----:B------:R-:W-:Y:S01]  /*4bf0*/  FADD R50, -R97, R50 ;  /* 0x0000003261327221 */ /* 0x000fe20000000100 */
[----:B------:R-:W0:Y:S01]  /*4c00*/  LDC.64 R28, c[0x0][0x210] ;  /* 0x00008400ff1c7b82 */ /* 0x000e220000000a00 */
[----:B------:R-:W-:Y:S01]  /*4c10*/  FFMA R96, R21, R13, R96 ;  /* 0x0000000d15607223 */ /* 0x000fe20000000060 */
[----:B------:R-:W-:Y:S01]  /*4c20*/  FSETP.GTU.AND P4, PT, R23, RZ, PT ;  /* 0x000000ff1700720b */ /* 0x000fe20003f8c000 */
[----:B------:R-:W-:Y:S01]  /*4c30*/  FFMA R97, R20, R50, R97 ;  /* 0x0000003214617223 */ /* 0x000fe20000000061 */
[----:B------:R-:W-:Y:S01]  /*4c40*/  FADD R46, -R99, R46 ;  /* 0x0000002e632e7221 */ /* 0x000fe20000000100 */
[----:B------:R-:W-:Y:S01]  /*4c50*/  FADD R11, -R98, R11 ;  /* 0x0000000b620b7221 */ /* 0x000fe20000000100 */
[----:B------:R-:W-:Y:S01]  /*4c60*/  FADD R13, R96, R79 ;  /* 0x0000004f600d7221 */ /* 0x000fe20000000000 */
[----:B------:R-:W-:Y:S02]  /*4c70*/  SEL R3, RZ, 0x1, P4 ;  /* 0x00000001ff037807 */ /* 0x000fe40002000000 */
[----:B------:R-:W-:-:S02]  /*4c80*/  FSETP.GEU.AND P2, PT, R79, -R96, PT ;  /* 0x800000604f00720b */ /* 0x000fc40003f4e000 */
[----:B------:R-:W-:Y:S01]  /*4c90*/  FSETP.GTU.AND P4, PT, R16, RZ, PT ;  /* 0x000000ff1000720b */ /* 0x000fe20003f8c000 */
[----:B------:R-:W-:Y:S01]  /*4ca0*/  FADD R12, R97, R48 ;  /* 0x00000030610c7221 */ /* 0x000fe20000000000 */
[----:B------:R-:W-:Y:S01]  /*4cb0*/  FFMA R46, R20, R46, R99 ;  /* 0x0000002e142e7223 */ /* 0x000fe20000000063 */
[----:B------:R-:W-:Y:S01]  /*4cc0*/  FFMA R11, R21, R11, R98 ;  /* 0x0000000b150b7223 */ /* 0x000fe20000000062 */
[----:B------:R-:W-:Y:S02]  /*4cd0*/  FSETP.GEU.AND P0, PT, R48, -R97, PT ;  /* 0x800000613000720b */ /* 0x000fe40003f0e000 */
[----:B------:R-:W-:Y:S02]  /*4ce0*/  FSETP.GTU.AND P3, PT, R4, RZ, PT ;  /* 0x000000ff0400720b */ /* 0x000fe40003f6c000 */
[----:B------:R-:W-:Y:S02]  /*4cf0*/  SEL R38, RZ, 0x1, P4 ;  /* 0x00000001ff267807 */ /* 0x000fe40002000000 */
[----:B------:R-:W-:-:S02]  /*4d00*/  FSEL R13, R13, RZ, P2 ;  /* 0x000000ff0d0d7208 */ /* 0x000fc40001000000 */
[----:B------:R-:W-:Y:S01]  /*4d10*/  FSETP.GTU.AND P4, PT, R22, RZ, PT ;  /* 0x000000ff1600720b */ /* 0x000fe20003f8c000 */
[----:B------:R-:W-:Y:S01]  /*4d20*/  FADD R20, R46, R105 ;  /* 0x000000692e147221 */ /* 0x000fe20000000000 */
[----:B------:R-:W-:Y:S01]  /*4d30*/  SEL R40, RZ, 0x1, P3 ;  /* 0x00000001ff287807 */ /* 0x000fe20001800000 */
[----:B------:R-:W-:Y:S01]  /*4d40*/  FADD R21, R11, R24 ;  /* 0x000000180b157221 */ /* 0x000fe20000000000 */
[----:B------:R-:W-:Y:S02]  /*4d50*/  FSEL R12, R12, RZ, P0 ;  /* 0x000000ff0c0c7208 */ /* 0x000fe40000000000 */
[----:B------:R-:W-:Y:S02]  /*4d60*/  FSETP.GEU.AND P1, PT, R105, -R46, PT ;  /* 0x8000002e6900720b */ /* 0x000fe40003f2e000 */
[----:B------:R-:W-:Y:S02]  /*4d70*/  FSETP.GEU.AND P3, PT, R24, -R11, PT ;  /* 0x8000000b1800720b */ /* 0x000fe40003f6e000 */
[----:B------:R-:W-:-:S02]  /*4d80*/  FSETP.GTU.AND P0, PT, R13, RZ, PT ;  /* 0x000000ff0d00720b */ /* 0x000fc40003f0c000 */
[----:B------:R-:W-:Y:S02]  /*4d90*/  SEL R8, RZ, 0x1fffe, P4 ;  /* 0x0001fffeff087807 */ /* 0x000fe40002000000 */
[----:B------:R-:W-:Y:S02]  /*4da0*/  FSEL R20, R20, RZ, P1 ;  /* 0x000000ff14147208 */ /* 0x000fe40000800000 */
[----:B------:R-:W-:Y:S02]  /*4db0*/  FSEL R21, R21, RZ, P3 ;  /* 0x000000ff15157208 */ /* 0x000fe40001800000 */
[----:B------:R-:W-:Y:S02]  /*4dc0*/  SEL R24, RZ, 0x1, P0 ;  /* 0x00000001ff187807 */ /* 0x000fe40000000000 */
[----:B------:R-:W-:Y:S01]  /*4dd0*/  IADD3 R3, R3, R8, RZ ;  /* 0x0000000803037210 */ /* 0x000fe20007ffe0ff */
[----:B------:R1:W-:Y:S01]  /*4de0*/  STS.U8 [R9], R40 ;  /* 0x0000002809007388 */ /* 0x0003e20000000000 */
[----:B------:R-:W-:-:S02]  /*4df0*/  SEL R8, RZ, 0x1, P6 ;  /* 0x00000001ff087807 */ /* 0x000fc40003000000 */
[----:B------:R-:W-:Y:S01]  /*4e00*/  FSETP.GTU.AND P2, PT, R12, RZ, PT ;  /* 0x000000ff0c00720b */ /* 0x000fe20003f4c000 */
[----:B------:R2:W-:Y:S01]  /*4e10*/  STS.U8 [R9+0x28], R24 ;  /* 0x0000281809007388 */ /* 0x0005e20000000000 */
[----:B------:R-:W-:Y:S02]  /*4e20*/  FSETP.GTU.AND P1, PT, R20, RZ, PT ;  /* 0x000000ff1400720b */ /* 0x000fe40003f2c000 */
[----:B------:R-:W-:Y:S02]  /*4e30*/  FSETP.GTU.AND P0, PT, R21, RZ, PT ;  /* 0x000000ff1500720b */ /* 0x000fe40003f0c000 */
[----:B-1----:R-:W-:Y:S01]  /*4e40*/  LOP3.LUT R40, R10, 0x1, RZ, 0xc0, !PT ;  /* 0x000000010a287812 */ /* 0x002fe200078ec0ff */
[--C-:B0-----:R-:W-:Y:S01]  /*4e50*/  IMAD.WIDE R10, R25, 0x4, R28.reuse ;  /* 0x00000004190a7825 */ /* 0x101fe200078e021c */
[----:B------:R0:W-:Y:S01]  /*4e60*/  STS.U8 [R9+0x20], R34 ;  /* 0x0000202209007388 */ /* 0x0001e20000000000 */
[----:B------:R-:W-:Y:S02]  /*4e70*/  LOP3.LUT R42, R3, 0x1, RZ, 0xc0, !PT ;  /* 0x00000001032a7812 */ /* 0x000fe400078ec0ff */
[--C-:B--2---:R-:W-:Y:S01]  /*4e80*/  IMAD.WIDE R24, R26, 0x4, R28.reuse ;  /* 0x000000041a187825 */ /* 0x104fe200078e021c */
[----:B------:R1:W-:Y:S03]  /*4e90*/  STS.U8 [R9+0x40], R32 ;  /* 0x0000402009007388 */ /* 0x0003e60000000000 */
[----:B------:R-:W-:Y:S01]  /*4ea0*/  IMAD.WIDE R26, R27, 0x4, R28 ;  /* 0x000000041b1a7825 */ /* 0x000fe200078e021c */
[----:B------:R2:W-:Y:S01]  /*4eb0*/  STS.U8 [R9+0x60], R36 ;  /* 0x0000602409007388 */ /* 0x0005e20000000000 */
[----:B0-----:R-:W-:-:S02]  /*4ec0*/  SEL R34, RZ, 0x1, P1 ;  /* 0x00000001ff227807 */ /* 0x001fc40000800000 */
[----:B------:R-:W-:Y:S01]  /*4ed0*/  IMAD.WIDE R44, R44, 0x4, R28 ;  /* 0x000000042c2c7825 */ /* 0x000fe200078e021c */
[----:B------:R0:W-:Y:S01]  /*4ee0*/  STS.U8 [R9+0x4], R38 ;  /* 0x0000042609007388 */ /* 0x0001e20000000000 */
[----:B-1----:R-:W-:-:S03]  /*4ef0*/  SEL R32, RZ, 0x1, P2 ;  /* 0x00000001ff207807 */ /* 0x002fc60001000000 */
[----:B------:R1:W-:Y:S01]  /*4f00*/  STS.U8 [R9+0x24], R30 ;  /* 0x0000241e09007388 */ /* 0x0003e20000000000 */
[----:B--2---:R-:W-:-:S03]  /*4f10*/  SEL R36, RZ, 0x1, P4 ;  /* 0x00000001ff247807 */ /* 0x004fc60002000000 */
[----:B------:R2:W-:Y:S01]  /*4f20*/  STS.U8 [R9+0x44], R8 ;  /* 0x0000440809007388 */ /* 0x0005e20000000000 */
[----:B0-----:R-:W-:-:S03]  /*4f30*/  LOP3.LUT R38, R31, 0x1, RZ, 0xc0, !PT ;  /* 0x000000011f267812 */ /* 0x001fc600078ec0ff */
[----:B------:R-:W-:Y:S01]  /*4f40*/  STG.E.128 desc[UR6][R10.64], R4 ;  /* 0x000000040a007986 */ /* 0x000fe2000c101d06 */
[----:B-1----:R-:W-:Y:S02]  /*4f50*/  SEL R30, RZ, 0x1, P5 ;  /* 0x00000001ff1e7807 */ /* 0x002fe40002800000 */
[----:B--2---:R-:W-:Y:S01]  /*4f60*/  SEL R8, RZ, 0x1, P0 ;  /* 0x00000001ff087807 */ /* 0x004fe20000000000 */
[----:B------:R-:W-:Y:S04]  /*4f70*/  STG.E.128 desc[UR6][R24.64], R16 ;  /* 0x0000001018007986 */ /* 0x000fe8000c101d06 */
[----:B------:R-:W-:Y:S04]  /*4f80*/  STG.E.128 desc[UR6][R26.64], R12 ;  /* 0x0000000c1a007986 */ /* 0x000fe8000c101d06 */
[----:B------:R-:W-:Y:S04]  /*4f90*/  STS.U8 [R9+0x8], R32 ;  /* 0x0000082009007388 */ /* 0x000fe80000000000 */
[----:B------:R-:W-:Y:S04]  /*4fa0*/  STS.U8 [R9+0x48], R30 ;  /* 0x0000481e09007388 */ /* 0x000fe80000000000 */
[----:B------:R-:W-:Y:S04]  /*4fb0*/  STS.U8 [R9+0xc], R34 ;  /* 0x00000c2209007388 */ /* 0x000fe80000000000 */
[----:B------:R-:W-:Y:S04]  /*4fc0*/  STS.U8 [R9+0x2c], R8 ;  /* 0x00002c0809007388 */ /* 0x000fe80000000000 */
[----:B------:R-:W-:Y:S04]  /*4fd0*/  STS.U8 [R9+0x4c], R36 ;  /* 0x00004c2409007388 */ /* 0x000fe80000000000 */
[----:B------:R-:W-:Y:S04]  /*4fe0*/  STS.U8 [R9+0x64], R38 ;  /* 0x0000642609007388 */ /* 0x000fe80000000000 */
[----:B------:R-:W-:Y:S04]  /*4ff0*/  STS.U8 [R9+0x68], R40 ;  /* 0x0000682809007388 */ /* 0x000fe80000000000 */
[----:B------:R-:W-:Y:S04]  /*5000*/  STS.U8 [R9+0x6c], R42 ;  /* 0x00006c2a09007388 */ /* 0x000fe80000000000 */
[----:B------:R-:W-:Y:S01]  /*5010*/  STG.E.128 desc[UR6][R44.64], R20 ;  /* 0x000000142c007986 */ /* 0x000fe2000c101d06 */
[----:B------:R-:W-:Y:S06]  /*5020*/  BAR.SYNC.DEFER_BLOCKING 0x0 ;  /* 0x0000000000007b1d */ /* 0x000fec0000010000 */
[----:B------:R-:W0:Y:S02]  /*5030*/  LDS.128 R28, [R0] ;  /* 0x00000000001c7984 */ /* 0x000e240000000c00 */
[----:B0-----:R-:W-:-:S02]  /*5040*/  PRMT R8, R28, 0x7772, RZ ;  /* 0x000077721c087816 */ /* 0x001fc400000000ff */
[----:B------:R-:W-:Y:S02]  /*5050*/  PRMT R9, R28, 0x7771, RZ ;  /* 0x000077711c097816 */ /* 0x000fe400000000ff */
[C---:B------:R-:W-:Y:S02]  /*5060*/  PRMT R7, R30.reuse, 0x7772, RZ ;  /* 0x000077721e077816 */ /* 0x040fe400000000ff */
[----:B------:R-:W-:Y:S02]  /*5070*/  PRMT R8, R9, 0x5410, R8 ;  /* 0x0000541009087816 */ /* 0x000fe40000000008 */
[----:B------:R-:W-:Y:S02]  /*5080*/  PRMT R10, R30, 0x7771, RZ ;  /* 0x000077711e0a7816 */ /* 0x000fe400000000ff */
[----:B------:R-:W-:Y:S02]  /*5090*/  PRMT R3, R28, 0x7770, RZ ;  /* 0x000077701c037816 */ /* 0x000fe400000000ff */
[----:B------:R-:W-:-:S02]  /*50a0*/  PRMT R11, R31, 0x7772, RZ ;  /* 0x000077721f0b7816 */ /* 0x000fc400000000ff */
[----:B------:R-:W-:Y:S02]  /*50b0*/  PRMT R12, R31, 0x7771, RZ ;  /* 0x000077711f0c7816 */ /* 0x000fe400000000ff */
[----:B------:R-:W-:Y:S02]  /*50c0*/  LOP3.LUT R8, R8, 0x10001, RZ, 0xc0, !PT ;  /* 0x0001000108087812 */ /* 0x000fe400078ec0ff */
[C---:B------:R-:W-:Y:S02]  /*50d0*/  PRMT R5, R29.reuse, 0x7772, RZ ;  /* 0x000077721d057816 */ /* 0x040fe400000000ff */
[----:B------:R-:W-:Y:S02]  /*50e0*/  PRMT R6, R29, 0x7771, RZ ;  /* 0x000077711d067816 */ /* 0x000fe400000000ff */
[----:B------:R-:W-:Y:S02]  /*50f0*/  PRMT R7, R10, 0x5410, R7 ;  /* 0x000054100a077816 */ /* 0x000fe40000000007 */
[----:B------:R-:W-:-:S02]  /*5100*/  LOP3.LUT R14, R3, 0x1, RZ, 0xc0, !PT ;  /* 0x00000001030e7812 */ /* 0x000fc400078ec0ff */
[----:B------:R-:W-:Y:S02]  /*5110*/  PRMT R11, R12, 0x5410, R11 ;  /* 0x000054100c0b7816 */ /* 0x000fe4000000000b */
[----:B------:R-:W-:Y:S02]  /*5120*/  PRMT R0, R30, 0x7770, RZ ;  /* 0x000077701e007816 */ /* 0x000fe400000000ff */
[----:B------:R-:W-:Y:S02]  /*5130*/  LOP3.LUT R3, R8, 0xffff, RZ, 0xc0, !PT ;  /* 0x0000ffff08037812 */ /* 0x000fe400078ec0ff */
[----:B------:R-:W-:Y:S02]  /*5140*/  SHF.R.U32.HI R28, RZ, 0x18, R28 ;  /* 0x00000018ff1c7819 */ /* 0x000fe4000001161c */
[----:B------:R-:W-:Y:S02]  /*5150*/  PRMT R5, R6, 0x5410, R5 ;  /* 0x0000541006057816 */ /* 0x000fe40000000005 */
[----:B------:R-:W-:-:S02]  /*5160*/  LOP3.LUT R7, R7, 0x10001, RZ, 0xc0, !PT ;  /* 0x0001000107077812 */ /* 0x000fc400078ec0ff */
[----:B------:R-:W-:Y:S02]  /*5170*/  PRMT R9, R31, 0x7770, RZ ;  /* 0x000077701f097816 */ /* 0x000fe400000000ff */
[----:B------:R-:W-:Y:S02]  /*5180*/  LOP3.LUT R11, R11, 0x10001, RZ, 0xc0, !PT ;  /* 0x000100010b0b7812 */ /* 0x000fe400078ec0ff */
[----:B------:R-:W-:Y:S02]  /*5190*/  PRMT R13, R14, 0x3340, R3 ;  /* 0x000033400e0d7816 */ /* 0x000fe40000000003 */
[----:B------:R-:W-:Y:S02]  /*51a0*/  LOP3.LUT R17, R0, 0x1, RZ, 0xc0, !PT ;  /* 0x0000000100117812 */ /* 0x000fe400078ec0ff */
[----:B------:R-:W-:Y:S02]  /*51b0*/  PRMT R4, R29, 0x7770, RZ ;  /* 0x000077701d047816 */ /* 0x000fe400000000ff */
[----:B------:R-:W-:-:S02]  /*51c0*/  SGXT.U32 R3, R28, 0x1 ;  /* 0x000000011c03781a */ /* 0x000fc40000000000 */
[----:B------:R-:W-:Y:S02]  /*51d0*/  PRMT R0, R8, 0x7732, RZ ;  /* 0x0000773208007816 */ /* 0x000fe400000000ff */
[----:B------:R-:W-:Y:S02]  /*51e0*/  LOP3.LUT R5, R5, 0x10001, RZ, 0xc0, !PT ;  /* 0x0001000105057812 */ /* 0x000fe400078ec0ff */
[----:B------:R-:W-:Y:S02]  /*51f0*/  LOP3.LUT R6, R7, 0xffff, RZ, 0xc0, !PT ;  /* 0x0000ffff07067812 */ /* 0x000fe400078ec0ff */
[----:B------:R-:W-:Y:S02]  /*5200*/  SHF.R.U32.HI R29, RZ, 0x18, R29 ;  /* 0x00000018ff1d7819 */ /* 0x000fe4000001161d */
[----:B------:R-:W-:Y:S02]  /*5210*/  LOP3.LUT R9, R9, 0x1, RZ, 0xc0, !PT ;  /* 0x0000000109097812 */ /* 0x000fe400078ec0ff */
[----:B------:R-:W-:-:S02]  /*5220*/  LOP3.LUT R8, R11, 0xffff, RZ, 0xc0, !PT ;  /* 0x0000ffff0b087812 */ /* 0x000fc400078ec0ff */
[----:B------:R-:W-:Y:S02]  /*5230*/  SHF.R.U32.HI R30, RZ, 0x18, R30 ;  /* 0x00000018ff1e7819 */ /* 0x000fe4000001161e */
[----:B------:R-:W-:Y:S02]  /*5240*/  SHF.R.U32.HI R31, RZ, 0x18, R31 ;  /* 0x00000018ff1f7819 */ /* 0x000fe4000001161f */
[----:B------:R-:W-:Y:S02]  /*5250*/  LOP3.LUT R15, R4, 0x1, RZ, 0xc0, !PT ;  /* 0x00000001040f7812 */ /* 0x000fe400078ec0ff */
[----:B------:R-:W-:Y:S02]  /*5260*/  PRMT R0, R0, 0x3340, R3 ;  /* 0x0000334000007816 */ /* 0x000fe40000000003 */
[----:B------:R-:W-:Y:S02]  /*5270*/  LOP3.LUT R4, R5, 0xffff, RZ, 0xc0, !PT ;  /* 0x0000ffff05047812 */ /* 0x000fe400078ec0ff */
[----:B------:R-:W-:-:S02]  /*5280*/  PRMT R17, R17, 0x3340, R6 ;  /* 0x0000334011117816 */ /* 0x000fc40000000006 */
[----:B------:R-:W-:Y:S02]  /*5290*/  PRMT R3, R5, 0x7732, RZ ;  /* 0x0000773205037816 */ /* 0x000fe400000000ff */
[----:B------:R-:W-:Y:S02]  /*52a0*/  PRMT R14, R9, 0x3340, R8 ;  /* 0x00003340090e7816 */ /* 0x000fe40000000008 */
[----:B------:R-:W-:Y:S02]  /*52b0*/  SGXT.U32 R6, R29, 0x1 ;  /* 0x000000011d06781a */ /* 0x000fe40000000000 */
[----:B------:R-:W-:Y:S02]  /*52c0*/  PRMT R5, R7, 0x7732, RZ ;  /* 0x0000773207057816 */ /* 0x000fe400000000ff */
[----:B------:R-:W-:Y:S02]  /*52d0*/  SGXT.U32 R8, R30, 0x1 ;  /* 0x000000011e08781a */ /* 0x000fe40000000000 */
[----:B------:R-:W-:-:S02]  /*52e0*/  PRMT R7, R11, 0x7732, RZ ;  /* 0x000077320b077816 */ /* 0x000fc400000000ff */
[----:B------:R-:W-:Y:S02]  /*52f0*/  SGXT.U32 R12, R31, 0x1 ;  /* 0x000000011f0c781a */ /* 0x000fe40000000000 */
[----:B------:R-:W-:Y:S02]  /*5300*/  PRMT R10, R15, 0x3340, R4 ;  /* 0x000033400f0a7816 */ /* 0x000fe40000000004 */
[----:B------:R-:W-:Y:S02]  /*5310*/  PRMT R3, R3, 0x3340, R6 ;  /* 0x0000334003037816 */ /* 0x000fe40000000006 */
[----:B------:R-:W-:Y:S02]  /*5320*/  IADD3 R4, P0, R2, UR4, RZ ;  /* 0x0000000402047c10 */ /* 0x000fe4000ff1e0ff */
[----:B------:R-:W-:Y:S02]  /*5330*/  PRMT R6, R5, 0x3340, R8 ;  /* 0x0000334005067816 */ /* 0x000fe40000000008 */
[----:B------:R-:W-:-:S02]  /*5340*/  PRMT R7, R7, 0x3340, R12 ;  /* 0x0000334007077816 */ /* 0x000fc4000000000c */
[----:B------:R-:W-:Y:S02]  /*5350*/  PRMT R9, R10, 0x5410, R3 ;  /* 0x000054100a097816 */ /* 0x000fe40000000003 */
[----:B------:R-:W-:Y:S02]  /*5360*/  LEA.HI.X.SX32 R5, R2, UR5, 0x1, P0 ;  /* 0x0000000502057c11 */ /* 0x000fe400080f0eff */
[----:B------:R-:W-:Y:S02]  /*5370*/  PRMT R8, R13, 0x5410, R0 ;  /* 0x000054100d087816 */ /* 0x000fe40000000000 */
[----:B------:R-:W-:Y:S02]  /*5380*/  PRMT R10, R17, 0x5410, R6 ;  /* 0x00005410110a7816 */ /* 0x000fe40000000006 */
[----:B------:R-:W-:-:S05]  /*5390*/  PRMT R11, R14, 0x5410, R7 ;  /* 0x000054100e0b7816 */ /* 0x000fca0000000007 */
[----:B------:R-:W-:Y:S01]  /*53a0*/  STG.E.128 desc[UR6][R4.64], R8 ;  /* 0x0000000804007986 */ /* 0x000fe2000c101d06 */
[----:B------:R-:W-:Y:S05]  /*53b0*/  EXIT ;  /* 0x000000000000794d */ /* 0x000fea0003800000 */
.L_x_0:
[----:B------:R-:W-:-:S00]  /*53c0*/  BRA `(.L_x_0) ;  /* 0xfffffffc00fc7947 */ /* 0x000fc0000383ffff */
[----:B------:R-:W-:-:S00]  /*53d0*/  NOP ;  /* 0x0000000000007918 */ /* 0x000fc00000000000 */
        /* <DEDUP_REMOVED lines=10> */
.L_x_1:


//--------------------- .nv.shared.triton_poi_fused__unsafe_index_add_mul_relu_sub_threshold_backward_37 --------------------------
	.section	.nv.shared.triton_poi_fused__unsafe_index_add_mul_relu_sub_threshold_backward_37,"aw",@nobits
	.sectionflags	@""
	.align	16
	.zero		1024


//--------------------- .nv.constant0.triton_poi_fused__unsafe_index_add_mul_relu_sub_threshold_backward_37 --------------------------
	.section	.nv.constant0.triton_poi_fused__unsafe_index_add_mul_relu_sub_threshold_backward_37,"a",@progbits
	.sectionflags	@""
	.align	4
.nv.constant0.triton_poi_fused__unsafe_index_add_mul_relu_sub_threshold_backward_37:
	.zero		728
